//
// Generated by NVIDIA NVVM Compiler
//
// Compiler Build ID: CL-36424714
// Cuda compilation tools, release 13.0, V13.0.88
// Based on NVVM 20.0.0
//

.version 9.0
.target sm_100
.address_size 64

.func  (.param .b64 func_retval0) _Z9potentiald
(
	.param .b64 _Z9potentiald_param_0
)
;
.func  (.param .b64 func_retval0) __internal_accurate_pow
(
	.param .b64 __internal_accurate_pow_param_0,
	.param .b64 __internal_accurate_pow_param_1
)
;
.global .align 4 .b8 precalc_xorwow_matrix[102400];
.global .align 4 .b8 precalc_xorwow_offset_matrix[102400];
.global .align 4 .b8 mrg32k3aM1[2304];
.global .align 4 .b8 mrg32k3aM2[2304];
.global .align 4 .b8 mrg32k3aM1SubSeq[2016];
.global .align 4 .b8 mrg32k3aM2SubSeq[2016];
.global .align 4 .b8 mrg32k3aM1Seq[2304];
.global .align 4 .b8 mrg32k3aM2Seq[2304];
.const .align 8 .b8 __cr_lgamma_table[72];
.global .align 8 .f64 a;
.global .align 8 .f64 f_sq;
.global .align 8 .f64 m0 = 0d3FF0000000000000;
.global .align 8 .f64 mu_sq = 0d3FF0000000000000;
.global .align 8 .f64 lambda;
.global .align 8 .f64 epsilon = 0d3FF0000000000000;
.global .align 8 .f64 Delta = 0d4000000000000000;
.global .align 8 .u64 potential_ptr = _Z9potentiald;

.func  (.param .b64 func_retval0) _Z9potentiald(
	.param .b64 _Z9potentiald_param_0
)
{
	.reg .pred 	%p<40>;
	.reg .b32 	%r<52>;
	.reg .b64 	%fd<56>;

	ld.param.f64 	%fd25, [_Z9potentiald_param_0];
	ld.global.f64 	%fd1, [mu_sq];
	{
	.reg .b32 %temp; 
	mov.b64 	{%temp, %r1}, %fd1;
	}
	mov.f64 	%fd26, 0d4000000000000000;
	{
	.reg .b32 %temp; 
	mov.b64 	{%temp, %r7}, %fd26;
	}
	and.b32  	%r3, %r7, 2146435072;
	setp.eq.s32 	%p1, %r3, 1062207488;
	abs.f64 	%fd2, %fd1;
	{ // callseq 0, 0
	.param .b64 param0;
	st.param.f64 	[param0], %fd2;
	.param .b64 param1;
	st.param.f64 	[param1], 0d4000000000000000;
	.param .b64 retval0;
	call.uni (retval0), 
	__internal_accurate_pow, 
	(
	param0, 
	param1
	);
	ld.param.f64 	%fd27, [retval0];
	} // callseq 0
	setp.lt.s32 	%p2, %r1, 0;
	neg.f64 	%fd29, %fd27;
	selp.f64 	%fd30, %fd29, %fd27, %p1;
	selp.f64 	%fd51, %fd30, %fd27, %p2;
	setp.neu.f64 	%p3, %fd1, 0d0000000000000000;
	@%p3 bra 	$L__BB0_2;
	setp.eq.s32 	%p4, %r3, 1062207488;
	selp.b32 	%r8, %r1, 0, %p4;
	setp.lt.s32 	%p5, %r7, 0;
	or.b32  	%r9, %r8, 2146435072;
	selp.b32 	%r10, %r9, %r8, %p5;
	mov.b32 	%r11, 0;
	mov.b64 	%fd51, {%r11, %r10};
$L__BB0_2:
	add.f64 	%fd31, %fd1, 0d4000000000000000;
	{
	.reg .b32 %temp; 
	mov.b64 	{%temp, %r12}, %fd31;
	}
	and.b32  	%r13, %r12, 2146435072;
	setp.ne.s32 	%p6, %r13, 2146435072;
	@%p6 bra 	$L__BB0_7;
	setp.num.f64 	%p7, %fd1, %fd1;
	@%p7 bra 	$L__BB0_5;
	mov.f64 	%fd32, 0d4000000000000000;
	add.rn.f64 	%fd51, %fd1, %fd32;
	bra.uni 	$L__BB0_7;
$L__BB0_5:
	setp.neu.f64 	%p8, %fd2, 0d7FF0000000000000;
	@%p8 bra 	$L__BB0_7;
	setp.lt.s32 	%p9, %r1, 0;
	setp.eq.s32 	%p10, %r3, 1062207488;
	setp.lt.s32 	%p11, %r7, 0;
	selp.b32 	%r15, 0, 2146435072, %p11;
	and.b32  	%r16, %r7, 2147483647;
	setp.ne.s32 	%p12, %r16, 1071644672;
	or.b32  	%r17, %r15, -2147483648;
	selp.b32 	%r18, %r17, %r15, %p12;
	selp.b32 	%r19, %r18, %r15, %p10;
	selp.b32 	%r20, %r19, %r15, %p9;
	mov.b32 	%r21, 0;
	mov.b64 	%fd51, {%r21, %r20};
$L__BB0_7:
	setp.eq.s32 	%p13, %r3, 1062207488;
	setp.eq.f64 	%p14, %fd1, 0d3FF0000000000000;
	mul.f64 	%fd33, %fd51, 0d3FE0000000000000;
	selp.f64 	%fd9, 0d3FE0000000000000, %fd33, %p14;
	{
	.reg .b32 %temp; 
	mov.b64 	{%temp, %r4}, %fd25;
	}
	abs.f64 	%fd10, %fd25;
	{ // callseq 1, 0
	.param .b64 param0;
	st.param.f64 	[param0], %fd10;
	.param .b64 param1;
	st.param.f64 	[param1], 0d4000000000000000;
	.param .b64 retval0;
	call.uni (retval0), 
	__internal_accurate_pow, 
	(
	param0, 
	param1
	);
	ld.param.f64 	%fd34, [retval0];
	} // callseq 1
	setp.lt.s32 	%p15, %r4, 0;
	neg.f64 	%fd36, %fd34;
	selp.f64 	%fd37, %fd36, %fd34, %p13;
	selp.f64 	%fd53, %fd37, %fd34, %p15;
	setp.neu.f64 	%p16, %fd25, 0d0000000000000000;
	@%p16 bra 	$L__BB0_9;
	setp.eq.s32 	%p17, %r3, 1062207488;
	selp.b32 	%r23, %r4, 0, %p17;
	setp.lt.s32 	%p18, %r7, 0;
	or.b32  	%r24, %r23, 2146435072;
	selp.b32 	%r25, %r24, %r23, %p18;
	mov.b32 	%r26, 0;
	mov.b64 	%fd53, {%r26, %r25};
$L__BB0_9:
	add.f64 	%fd38, %fd25, 0d4000000000000000;
	{
	.reg .b32 %temp; 
	mov.b64 	{%temp, %r27}, %fd38;
	}
	and.b32  	%r28, %r27, 2146435072;
	setp.ne.s32 	%p19, %r28, 2146435072;
	@%p19 bra 	$L__BB0_14;
	setp.num.f64 	%p20, %fd25, %fd25;
	@%p20 bra 	$L__BB0_12;
	mov.f64 	%fd39, 0d4000000000000000;
	add.rn.f64 	%fd53, %fd25, %fd39;
	bra.uni 	$L__BB0_14;
$L__BB0_12:
	setp.neu.f64 	%p21, %fd10, 0d7FF0000000000000;
	@%p21 bra 	$L__BB0_14;
	setp.lt.s32 	%p22, %r4, 0;
	setp.eq.s32 	%p23, %r3, 1062207488;
	setp.lt.s32 	%p24, %r7, 0;
	selp.b32 	%r30, 0, 2146435072, %p24;
	and.b32  	%r31, %r7, 2147483647;
	setp.ne.s32 	%p25, %r31, 1071644672;
	or.b32  	%r32, %r30, -2147483648;
	selp.b32 	%r33, %r32, %r30, %p25;
	selp.b32 	%r34, %r33, %r30, %p23;
	selp.b32 	%r35, %r34, %r30, %p22;
	mov.b32 	%r36, 0;
	mov.b64 	%fd53, {%r36, %r35};
$L__BB0_14:
	setp.neu.f64 	%p26, %fd25, 0d0000000000000000;
	setp.lt.s32 	%p27, %r4, 0;
	setp.eq.f64 	%p28, %fd25, 0d3FF0000000000000;
	selp.f64 	%fd40, 0d3FF0000000000000, %fd53, %p28;
	mul.f64 	%fd17, %fd9, %fd40;
	ld.global.f64 	%fd18, [lambda];
	mov.f64 	%fd41, 0d4010000000000000;
	{
	.reg .b32 %temp; 
	mov.b64 	{%temp, %r37}, %fd41;
	}
	and.b32  	%r6, %r37, 2146435072;
	setp.eq.s32 	%p29, %r6, 1072693248;
	{ // callseq 2, 0
	.param .b64 param0;
	st.param.f64 	[param0], %fd10;
	.param .b64 param1;
	st.param.f64 	[param1], 0d4010000000000000;
	.param .b64 retval0;
	call.uni (retval0), 
	__internal_accurate_pow, 
	(
	param0, 
	param1
	);
	ld.param.f64 	%fd42, [retval0];
	} // callseq 2
	neg.f64 	%fd44, %fd42;
	selp.f64 	%fd45, %fd44, %fd42, %p29;
	selp.f64 	%fd55, %fd45, %fd42, %p27;
	@%p26 bra 	$L__BB0_16;
	setp.eq.s32 	%p30, %r6, 1072693248;
	selp.b32 	%r38, %r4, 0, %p30;
	setp.lt.s32 	%p31, %r37, 0;
	or.b32  	%r39, %r38, 2146435072;
	selp.b32 	%r40, %r39, %r38, %p31;
	mov.b32 	%r41, 0;
	mov.b64 	%fd55, {%r41, %r40};
$L__BB0_16:
	add.f64 	%fd46, %fd25, 0d4010000000000000;
	{
	.reg .b32 %temp; 
	mov.b64 	{%temp, %r42}, %fd46;
	}
	and.b32  	%r43, %r42, 2146435072;
	setp.ne.s32 	%p32, %r43, 2146435072;
	@%p32 bra 	$L__BB0_21;
	setp.num.f64 	%p33, %fd25, %fd25;
	@%p33 bra 	$L__BB0_19;
	mov.f64 	%fd47, 0d4010000000000000;
	add.rn.f64 	%fd55, %fd25, %fd47;
	bra.uni 	$L__BB0_21;
$L__BB0_19:
	setp.neu.f64 	%p34, %fd10, 0d7FF0000000000000;
	@%p34 bra 	$L__BB0_21;
	setp.eq.s32 	%p35, %r6, 1072693248;
	setp.lt.s32 	%p36, %r4, 0;
	setp.lt.s32 	%p37, %r37, 0;
	selp.b32 	%r45, 0, 2146435072, %p37;
	and.b32  	%r46, %r37, 2147483647;
	setp.ne.s32 	%p38, %r46, 1071644672;
	or.b32  	%r47, %r45, -2147483648;
	selp.b32 	%r48, %r47, %r45, %p38;
	selp.b32 	%r49, %r48, %r45, %p35;
	selp.b32 	%r50, %r49, %r45, %p36;
	mov.b32 	%r51, 0;
	mov.b64 	%fd55, {%r51, %r50};
$L__BB0_21:
	setp.eq.f64 	%p39, %fd25, 0d3FF0000000000000;
	selp.f64 	%fd48, 0d3FF0000000000000, %fd55, %p39;
	fma.rn.f64 	%fd49, %fd18, %fd48, %fd17;
	st.param.f64 	[func_retval0], %fd49;
	ret;

}
	// .globl	_Z15setup_randomizeP17curandStateXORWOW
.visible .entry _Z15setup_randomizeP17curandStateXORWOW(
	.param .u64 .ptr .align 1 _Z15setup_randomizeP17curandStateXORWOW_param_0
)
{
	.reg .pred 	%p<24>;
	.reg .b32 	%r<406>;
	.reg .b64 	%rd<18>;

	ld.param.u64 	%rd8, [_Z15setup_randomizeP17curandStateXORWOW_param_0];
	cvta.to.global.u64 	%rd9, %rd8;
	mov.u32 	%r182, %ntid.x;
	mov.u32 	%r183, %ctaid.x;
	mov.u32 	%r184, %tid.x;
	mad.lo.s32 	%r185, %r182, %r183, %r184;
	cvt.u64.u32 	%rd17, %r185;
	mul.wide.u32 	%rd10, %r185, 48;
	add.s64 	%rd2, %rd9, %rd10;
	mov.b32 	%r186, 1593684748;
	mov.b32 	%r187, 832094735;
	st.global.v2.u32 	[%rd2], {%r187, %r186};
	mov.b32 	%r188, -123459836;
	mov.b32 	%r189, 1111207954;
	st.global.v2.u32 	[%rd2+8], {%r189, %r188};
	mov.b32 	%r190, 1476011280;
	mov.b32 	%r191, -589760388;
	st.global.v2.u32 	[%rd2+16], {%r191, %r190};
	setp.eq.s32 	%p1, %r185, 0;
	@%p1 bra 	$L__BB1_42;
	mov.b32 	%r312, 0;
	mov.u64 	%rd12, precalc_xorwow_matrix;
$L__BB1_2:
	and.b64  	%rd4, %rd17, 3;
	setp.eq.s64 	%p2, %rd4, 0;
	@%p2 bra 	$L__BB1_41;
	mul.wide.u32 	%rd11, %r312, 3200;
	add.s64 	%rd5, %rd12, %rd11;
	cvt.u32.u64 	%r2, %rd4;
	mov.b32 	%r313, 0;
$L__BB1_4:
	mov.b32 	%r326, 0;
	mov.u32 	%r327, %r326;
	mov.u32 	%r328, %r326;
	mov.u32 	%r329, %r326;
	mov.u32 	%r330, %r326;
	mov.u32 	%r319, %r326;
$L__BB1_5:
	mul.wide.u32 	%rd13, %r319, 4;
	add.s64 	%rd14, %rd2, %rd13;
	ld.global.u32 	%r10, [%rd14+4];
	shl.b32 	%r11, %r319, 5;
	mov.b32 	%r325, 0;
$L__BB1_6:
	.pragma "nounroll";
	shr.u32 	%r196, %r10, %r325;
	and.b32  	%r197, %r196, 1;
	setp.eq.b32 	%p3, %r197, 1;
	not.pred 	%p4, %p3;
	add.s32 	%r198, %r11, %r325;
	mul.lo.s32 	%r199, %r198, 5;
	mul.wide.u32 	%rd15, %r199, 4;
	add.s64 	%rd6, %rd5, %rd15;
	@%p4 bra 	$L__BB1_8;
	ld.global.u32 	%r200, [%rd6];
	xor.b32  	%r330, %r330, %r200;
	ld.global.u32 	%r201, [%rd6+4];
	xor.b32  	%r329, %r329, %r201;
	ld.global.u32 	%r202, [%rd6+8];
	xor.b32  	%r328, %r328, %r202;
	ld.global.u32 	%r203, [%rd6+12];
	xor.b32  	%r327, %r327, %r203;
	ld.global.u32 	%r204, [%rd6+16];
	xor.b32  	%r326, %r326, %r204;
$L__BB1_8:
	and.b32  	%r206, %r196, 2;
	setp.eq.s32 	%p5, %r206, 0;
	@%p5 bra 	$L__BB1_10;
	ld.global.u32 	%r207, [%rd6+20];
	xor.b32  	%r330, %r330, %r207;
	ld.global.u32 	%r208, [%rd6+24];
	xor.b32  	%r329, %r329, %r208;
	ld.global.u32 	%r209, [%rd6+28];
	xor.b32  	%r328, %r328, %r209;
	ld.global.u32 	%r210, [%rd6+32];
	xor.b32  	%r327, %r327, %r210;
	ld.global.u32 	%r211, [%rd6+36];
	xor.b32  	%r326, %r326, %r211;
$L__BB1_10:
	and.b32  	%r213, %r196, 4;
	setp.eq.s32 	%p6, %r213, 0;
	@%p6 bra 	$L__BB1_12;
	ld.global.u32 	%r214, [%rd6+40];
	xor.b32  	%r330, %r330, %r214;
	ld.global.u32 	%r215, [%rd6+44];
	xor.b32  	%r329, %r329, %r215;
	ld.global.u32 	%r216, [%rd6+48];
	xor.b32  	%r328, %r328, %r216;
	ld.global.u32 	%r217, [%rd6+52];
	xor.b32  	%r327, %r327, %r217;
	ld.global.u32 	%r218, [%rd6+56];
	xor.b32  	%r326, %r326, %r218;
$L__BB1_12:
	and.b32  	%r220, %r196, 8;
	setp.eq.s32 	%p7, %r220, 0;
	@%p7 bra 	$L__BB1_14;
	ld.global.u32 	%r221, [%rd6+60];
	xor.b32  	%r330, %r330, %r221;
	ld.global.u32 	%r222, [%rd6+64];
	xor.b32  	%r329, %r329, %r222;
	ld.global.u32 	%r223, [%rd6+68];
	xor.b32  	%r328, %r328, %r223;
	ld.global.u32 	%r224, [%rd6+72];
	xor.b32  	%r327, %r327, %r224;
	ld.global.u32 	%r225, [%rd6+76];
	xor.b32  	%r326, %r326, %r225;
$L__BB1_14:
	and.b32  	%r227, %r196, 16;
	setp.eq.s32 	%p8, %r227, 0;
	@%p8 bra 	$L__BB1_16;
	ld.global.u32 	%r228, [%rd6+80];
	xor.b32  	%r330, %r330, %r228;
	ld.global.u32 	%r229, [%rd6+84];
	xor.b32  	%r329, %r329, %r229;
	ld.global.u32 	%r230, [%rd6+88];
	xor.b32  	%r328, %r328, %r230;
	ld.global.u32 	%r231, [%rd6+92];
	xor.b32  	%r327, %r327, %r231;
	ld.global.u32 	%r232, [%rd6+96];
	xor.b32  	%r326, %r326, %r232;
$L__BB1_16:
	and.b32  	%r234, %r196, 32;
	setp.eq.s32 	%p9, %r234, 0;
	@%p9 bra 	$L__BB1_18;
	ld.global.u32 	%r235, [%rd6+100];
	xor.b32  	%r330, %r330, %r235;
	ld.global.u32 	%r236, [%rd6+104];
	xor.b32  	%r329, %r329, %r236;
	ld.global.u32 	%r237, [%rd6+108];
	xor.b32  	%r328, %r328, %r237;
	ld.global.u32 	%r238, [%rd6+112];
	xor.b32  	%r327, %r327, %r238;
	ld.global.u32 	%r239, [%rd6+116];
	xor.b32  	%r326, %r326, %r239;
$L__BB1_18:
	and.b32  	%r241, %r196, 64;
	setp.eq.s32 	%p10, %r241, 0;
	@%p10 bra 	$L__BB1_20;
	ld.global.u32 	%r242, [%rd6+120];
	xor.b32  	%r330, %r330, %r242;
	ld.global.u32 	%r243, [%rd6+124];
	xor.b32  	%r329, %r329, %r243;
	ld.global.u32 	%r244, [%rd6+128];
	xor.b32  	%r328, %r328, %r244;
	ld.global.u32 	%r245, [%rd6+132];
	xor.b32  	%r327, %r327, %r245;
	ld.global.u32 	%r246, [%rd6+136];
	xor.b32  	%r326, %r326, %r246;
$L__BB1_20:
	and.b32  	%r248, %r196, 128;
	setp.eq.s32 	%p11, %r248, 0;
	@%p11 bra 	$L__BB1_22;
	ld.global.u32 	%r249, [%rd6+140];
	xor.b32  	%r330, %r330, %r249;
	ld.global.u32 	%r250, [%rd6+144];
	xor.b32  	%r329, %r329, %r250;
	ld.global.u32 	%r251, [%rd6+148];
	xor.b32  	%r328, %r328, %r251;
	ld.global.u32 	%r252, [%rd6+152];
	xor.b32  	%r327, %r327, %r252;
	ld.global.u32 	%r253, [%rd6+156];
	xor.b32  	%r326, %r326, %r253;
$L__BB1_22:
	and.b32  	%r255, %r196, 256;
	setp.eq.s32 	%p12, %r255, 0;
	@%p12 bra 	$L__BB1_24;
	ld.global.u32 	%r256, [%rd6+160];
	xor.b32  	%r330, %r330, %r256;
	ld.global.u32 	%r257, [%rd6+164];
	xor.b32  	%r329, %r329, %r257;
	ld.global.u32 	%r258, [%rd6+168];
	xor.b32  	%r328, %r328, %r258;
	ld.global.u32 	%r259, [%rd6+172];
	xor.b32  	%r327, %r327, %r259;
	ld.global.u32 	%r260, [%rd6+176];
	xor.b32  	%r326, %r326, %r260;
$L__BB1_24:
	and.b32  	%r262, %r196, 512;
	setp.eq.s32 	%p13, %r262, 0;
	@%p13 bra 	$L__BB1_26;
	ld.global.u32 	%r263, [%rd6+180];
	xor.b32  	%r330, %r330, %r263;
	ld.global.u32 	%r264, [%rd6+184];
	xor.b32  	%r329, %r329, %r264;
	ld.global.u32 	%r265, [%rd6+188];
	xor.b32  	%r328, %r328, %r265;
	ld.global.u32 	%r266, [%rd6+192];
	xor.b32  	%r327, %r327, %r266;
	ld.global.u32 	%r267, [%rd6+196];
	xor.b32  	%r326, %r326, %r267;
$L__BB1_26:
	and.b32  	%r269, %r196, 1024;
	setp.eq.s32 	%p14, %r269, 0;
	@%p14 bra 	$L__BB1_28;
	ld.global.u32 	%r270, [%rd6+200];
	xor.b32  	%r330, %r330, %r270;
	ld.global.u32 	%r271, [%rd6+204];
	xor.b32  	%r329, %r329, %r271;
	ld.global.u32 	%r272, [%rd6+208];
	xor.b32  	%r328, %r328, %r272;
	ld.global.u32 	%r273, [%rd6+212];
	xor.b32  	%r327, %r327, %r273;
	ld.global.u32 	%r274, [%rd6+216];
	xor.b32  	%r326, %r326, %r274;
$L__BB1_28:
	and.b32  	%r276, %r196, 2048;
	setp.eq.s32 	%p15, %r276, 0;
	@%p15 bra 	$L__BB1_30;
	ld.global.u32 	%r277, [%rd6+220];
	xor.b32  	%r330, %r330, %r277;
	ld.global.u32 	%r278, [%rd6+224];
	xor.b32  	%r329, %r329, %r278;
	ld.global.u32 	%r279, [%rd6+228];
	xor.b32  	%r328, %r328, %r279;
	ld.global.u32 	%r280, [%rd6+232];
	xor.b32  	%r327, %r327, %r280;
	ld.global.u32 	%r281, [%rd6+236];
	xor.b32  	%r326, %r326, %r281;
$L__BB1_30:
	and.b32  	%r283, %r196, 4096;
	setp.eq.s32 	%p16, %r283, 0;
	@%p16 bra 	$L__BB1_32;
	ld.global.u32 	%r284, [%rd6+240];
	xor.b32  	%r330, %r330, %r284;
	ld.global.u32 	%r285, [%rd6+244];
	xor.b32  	%r329, %r329, %r285;
	ld.global.u32 	%r286, [%rd6+248];
	xor.b32  	%r328, %r328, %r286;
	ld.global.u32 	%r287, [%rd6+252];
	xor.b32  	%r327, %r327, %r287;
	ld.global.u32 	%r288, [%rd6+256];
	xor.b32  	%r326, %r326, %r288;
$L__BB1_32:
	and.b32  	%r290, %r196, 8192;
	setp.eq.s32 	%p17, %r290, 0;
	@%p17 bra 	$L__BB1_34;
	ld.global.u32 	%r291, [%rd6+260];
	xor.b32  	%r330, %r330, %r291;
	ld.global.u32 	%r292, [%rd6+264];
	xor.b32  	%r329, %r329, %r292;
	ld.global.u32 	%r293, [%rd6+268];
	xor.b32  	%r328, %r328, %r293;
	ld.global.u32 	%r294, [%rd6+272];
	xor.b32  	%r327, %r327, %r294;
	ld.global.u32 	%r295, [%rd6+276];
	xor.b32  	%r326, %r326, %r295;
$L__BB1_34:
	and.b32  	%r297, %r196, 16384;
	setp.eq.s32 	%p18, %r297, 0;
	@%p18 bra 	$L__BB1_36;
	ld.global.u32 	%r298, [%rd6+280];
	xor.b32  	%r330, %r330, %r298;
	ld.global.u32 	%r299, [%rd6+284];
	xor.b32  	%r329, %r329, %r299;
	ld.global.u32 	%r300, [%rd6+288];
	xor.b32  	%r328, %r328, %r300;
	ld.global.u32 	%r301, [%rd6+292];
	xor.b32  	%r327, %r327, %r301;
	ld.global.u32 	%r302, [%rd6+296];
	xor.b32  	%r326, %r326, %r302;
$L__BB1_36:
	and.b32  	%r304, %r196, 32768;
	setp.eq.s32 	%p19, %r304, 0;
	@%p19 bra 	$L__BB1_38;
	ld.global.u32 	%r305, [%rd6+300];
	xor.b32  	%r330, %r330, %r305;
	ld.global.u32 	%r306, [%rd6+304];
	xor.b32  	%r329, %r329, %r306;
	ld.global.u32 	%r307, [%rd6+308];
	xor.b32  	%r328, %r328, %r307;
	ld.global.u32 	%r308, [%rd6+312];
	xor.b32  	%r327, %r327, %r308;
	ld.global.u32 	%r309, [%rd6+316];
	xor.b32  	%r326, %r326, %r309;
$L__BB1_38:
	add.s32 	%r325, %r325, 16;
	setp.ne.s32 	%p20, %r325, 32;
	@%p20 bra 	$L__BB1_6;
	mad.lo.s32 	%r310, %r319, -31, %r11;
	add.s32 	%r319, %r310, 1;
	setp.ne.s32 	%p21, %r319, 5;
	@%p21 bra 	$L__BB1_5;
	st.global.u32 	[%rd2+4], %r330;
	st.global.u32 	[%rd2+8], %r329;
	st.global.u32 	[%rd2+12], %r328;
	st.global.u32 	[%rd2+16], %r327;
	st.global.u32 	[%rd2+20], %r326;
	add.s32 	%r313, %r313, 1;
	setp.lt.u32 	%p22, %r313, %r2;
	@%p22 bra 	$L__BB1_4;
$L__BB1_41:
	shr.u64 	%rd7, %rd17, 2;
	add.s32 	%r312, %r312, 1;
	setp.gt.u64 	%p23, %rd17, 3;
	mov.u64 	%rd17, %rd7;
	@%p23 bra 	$L__BB1_2;
$L__BB1_42:
	mov.b32 	%r311, 0;
	st.global.v2.u32 	[%rd2+24], {%r311, %r311};
	st.global.u32 	[%rd2+32], %r311;
	mov.b64 	%rd16, 0;
	st.global.u64 	[%rd2+40], %rd16;
	ret;

}
	// .globl	_Z22randomize_double_arrayPdmddP17curandStateXORWOW
.visible .entry _Z22randomize_double_arrayPdmddP17curandStateXORWOW(
	.param .u64 .ptr .align 1 _Z22randomize_double_arrayPdmddP17curandStateXORWOW_param_0,
	.param .u64 _Z22randomize_double_arrayPdmddP17curandStateXORWOW_param_1,
	.param .f64 _Z22randomize_double_arrayPdmddP17curandStateXORWOW_param_2,
	.param .f64 _Z22randomize_double_arrayPdmddP17curandStateXORWOW_param_3,
	.param .u64 .ptr .align 1 _Z22randomize_double_arrayPdmddP17curandStateXORWOW_param_4
)
{
	.reg .pred 	%p<3>;
	.reg .b32 	%r<41>;
	.reg .b32 	%f<2>;
	.reg .b64 	%rd<18>;
	.reg .b64 	%fd<10>;

	ld.param.u64 	%rd6, [_Z22randomize_double_arrayPdmddP17curandStateXORWOW_param_1];
	ld.param.u64 	%rd7, [_Z22randomize_double_arrayPdmddP17curandStateXORWOW_param_4];
	cvta.to.global.u64 	%rd1, %rd7;
	mov.u32 	%r1, %ntid.x;
	mov.u32 	%r12, %ctaid.x;
	mov.u32 	%r13, %tid.x;
	mad.lo.s32 	%r14, %r1, %r12, %r13;
	mul.wide.u32 	%rd8, %r14, 48;
	add.s64 	%rd2, %rd1, %rd8;
	ld.global.v2.u32 	{%r2, %r3}, [%rd2];
	ld.global.v2.u32 	{%r4, %r5}, [%rd2+8];
	ld.global.v2.u32 	{%r6, %r7}, [%rd2+16];
	ld.global.v2.u32 	{%r8, %r9}, [%rd2+24];
	ld.global.f32 	%f1, [%rd2+32];
	ld.global.f64 	%fd1, [%rd2+40];
	setp.eq.s64 	%p1, %rd6, 0;
	@%p1 bra 	$L__BB2_3;
	mov.b32 	%r40, 0;
	mov.b64 	%rd17, 0;
$L__BB2_2:
	ld.param.f64 	%fd9, [_Z22randomize_double_arrayPdmddP17curandStateXORWOW_param_3];
	ld.param.f64 	%fd8, [_Z22randomize_double_arrayPdmddP17curandStateXORWOW_param_2];
	ld.param.u64 	%rd16, [_Z22randomize_double_arrayPdmddP17curandStateXORWOW_param_0];
	ld.global.v2.u32 	{%r16, %r17}, [%rd1];
	shr.u32 	%r18, %r17, 2;
	xor.b32  	%r19, %r18, %r17;
	ld.global.v2.u32 	{%r20, %r21}, [%rd1+8];
	ld.global.v2.u32 	{%r22, %r23}, [%rd1+16];
	shl.b32 	%r24, %r23, 4;
	shl.b32 	%r25, %r19, 1;
	xor.b32  	%r26, %r25, %r24;
	xor.b32  	%r27, %r26, %r19;
	xor.b32  	%r28, %r27, %r23;
	add.s32 	%r29, %r16, %r28;
	add.s32 	%r30, %r29, 362437;
	shr.u32 	%r31, %r20, 2;
	xor.b32  	%r32, %r31, %r20;
	st.global.v2.u32 	[%rd1+8], {%r22, %r23};
	shl.b32 	%r33, %r28, 4;
	shl.b32 	%r34, %r32, 1;
	xor.b32  	%r35, %r34, %r33;
	xor.b32  	%r36, %r35, %r32;
	xor.b32  	%r37, %r36, %r28;
	st.global.v2.u32 	[%rd1+16], {%r28, %r37};
	add.s32 	%r38, %r16, 724874;
	st.global.v2.u32 	[%rd1], {%r38, %r21};
	add.s32 	%r39, %r37, %r38;
	cvt.u64.u32 	%rd10, %r30;
	mul.wide.u32 	%rd11, %r39, 2097152;
	xor.b64  	%rd12, %rd11, %rd10;
	cvt.rn.f64.u64 	%fd4, %rd12;
	fma.rn.f64 	%fd5, %fd4, 0d3CA0000000000000, 0d3C90000000000000;
	sub.f64 	%fd6, %fd9, %fd8;
	fma.rn.f64 	%fd7, %fd6, %fd5, %fd8;
	cvta.to.global.u64 	%rd13, %rd16;
	shl.b64 	%rd14, %rd17, 3;
	add.s64 	%rd15, %rd13, %rd14;
	st.global.f64 	[%rd15], %fd7;
	add.s32 	%r40, %r40, %r1;
	cvt.u64.u32 	%rd17, %r40;
	setp.gt.u64 	%p2, %rd6, %rd17;
	@%p2 bra 	$L__BB2_2;
$L__BB2_3:
	st.global.v2.u32 	[%rd2], {%r2, %r3};
	st.global.v2.u32 	[%rd2+8], {%r4, %r5};
	st.global.v2.u32 	[%rd2+16], {%r6, %r7};
	st.global.v2.u32 	[%rd2+24], {%r8, %r9};
	st.global.f32 	[%rd2+32], %f1;
	st.global.f64 	[%rd2+40], %fd1;
	ret;

}
	// .globl	_Z15metropolis_stepPdP17curandStateXORWOW
.visible .entry _Z15metropolis_stepPdP17curandStateXORWOW(
	.param .u64 .ptr .align 1 _Z15metropolis_stepPdP17curandStateXORWOW_param_0,
	.param .u64 .ptr .align 1 _Z15metropolis_stepPdP17curandStateXORWOW_param_1
)
{
	.reg .pred 	%p<110>;
	.reg .b32 	%r<210>;
	.reg .b32 	%f<4>;
	.reg .b64 	%rd<25>;
	.reg .b64 	%fd<210>;

	ld.param.u64 	%rd2, [_Z15metropolis_stepPdP17curandStateXORWOW_param_0];
	ld.param.u64 	%rd3, [_Z15metropolis_stepPdP17curandStateXORWOW_param_1];
	cvta.to.global.u64 	%rd4, %rd2;
	cvta.to.global.u64 	%rd5, %rd3;
	mov.u32 	%r32, %ntid.x;
	mov.u32 	%r33, %ctaid.x;
	mov.u32 	%r34, %tid.x;
	mad.lo.s32 	%r35, %r32, %r33, %r34;
	mul.wide.u32 	%rd6, %r35, 48;
	add.s64 	%rd7, %rd5, %rd6;
	ld.global.v2.u32 	{%r1, %r36}, [%rd7];
	ld.global.v2.u32 	{%r37, %r2}, [%rd7+8];
	ld.global.v2.u32 	{%r3, %r208}, [%rd7+16];
	ld.global.v2.u32 	{%r5, %r6}, [%rd7+24];
	ld.global.f32 	%f1, [%rd7+32];
	ld.global.f64 	%fd1, [%rd7+40];
	shr.u32 	%r38, %r36, 2;
	xor.b32  	%r39, %r38, %r36;
	shl.b32 	%r40, %r208, 4;
	shl.b32 	%r41, %r39, 1;
	xor.b32  	%r42, %r40, %r41;
	xor.b32  	%r43, %r42, %r208;
	xor.b32  	%r207, %r43, %r39;
	add.s32 	%r44, %r1, %r207;
	add.s32 	%r45, %r44, 362437;
	shr.u32 	%r46, %r37, 2;
	xor.b32  	%r47, %r46, %r37;
	shl.b32 	%r48, %r207, 4;
	shl.b32 	%r49, %r47, 1;
	xor.b32  	%r50, %r49, %r48;
	xor.b32  	%r51, %r50, %r47;
	xor.b32  	%r206, %r51, %r207;
	add.s32 	%r209, %r1, 724874;
	add.s32 	%r52, %r206, %r209;
	cvt.u64.u32 	%rd8, %r45;
	mul.wide.u32 	%rd9, %r52, 2097152;
	xor.b64  	%rd10, %rd9, %rd8;
	cvt.rn.f64.u64 	%fd88, %rd10;
	fma.rn.f64 	%fd2, %fd88, 0d3CA0000000000000, 0d3C90000000000000;
	ld.global.f64 	%fd3, [%rd4+-8];
	ld.global.f64 	%fd4, [%rd4+8];
	ld.global.f64 	%fd5, [epsilon];
	ld.global.f64 	%fd6, [m0];
	sub.f64 	%fd7, %fd2, %fd3;
	{
	.reg .b32 %temp; 
	mov.b64 	{%temp, %r10}, %fd7;
	}
	mov.f64 	%fd89, 0d4000000000000000;
	{
	.reg .b32 %temp; 
	mov.b64 	{%temp, %r53}, %fd89;
	}
	and.b32  	%r12, %r53, 2146435072;
	setp.eq.s32 	%p1, %r12, 1062207488;
	abs.f64 	%fd8, %fd7;
	{ // callseq 3, 0
	.param .b64 param0;
	st.param.f64 	[param0], %fd8;
	.param .b64 param1;
	st.param.f64 	[param1], 0d4000000000000000;
	.param .b64 retval0;
	call.uni (retval0), 
	__internal_accurate_pow, 
	(
	param0, 
	param1
	);
	ld.param.f64 	%fd90, [retval0];
	} // callseq 3
	setp.lt.s32 	%p2, %r10, 0;
	neg.f64 	%fd92, %fd90;
	selp.f64 	%fd93, %fd92, %fd90, %p1;
	selp.f64 	%fd194, %fd93, %fd90, %p2;
	setp.neu.f64 	%p3, %fd7, 0d0000000000000000;
	@%p3 bra 	$L__BB3_2;
	selp.b32 	%r54, %r10, 0, %p1;
	setp.lt.s32 	%p5, %r53, 0;
	or.b32  	%r55, %r54, 2146435072;
	selp.b32 	%r56, %r55, %r54, %p5;
	mov.b32 	%r57, 0;
	mov.b64 	%fd194, {%r57, %r56};
$L__BB3_2:
	add.f64 	%fd94, %fd7, 0d4000000000000000;
	{
	.reg .b32 %temp; 
	mov.b64 	{%temp, %r58}, %fd94;
	}
	and.b32  	%r59, %r58, 2146435072;
	setp.ne.s32 	%p6, %r59, 2146435072;
	@%p6 bra 	$L__BB3_7;
	setp.num.f64 	%p7, %fd7, %fd7;
	@%p7 bra 	$L__BB3_5;
	mov.f64 	%fd95, 0d4000000000000000;
	add.rn.f64 	%fd194, %fd7, %fd95;
	bra.uni 	$L__BB3_7;
$L__BB3_5:
	setp.neu.f64 	%p8, %fd8, 0d7FF0000000000000;
	@%p8 bra 	$L__BB3_7;
	setp.lt.s32 	%p11, %r53, 0;
	selp.b32 	%r61, 0, 2146435072, %p11;
	and.b32  	%r62, %r53, 2147483647;
	setp.ne.s32 	%p12, %r62, 1071644672;
	or.b32  	%r63, %r61, -2147483648;
	selp.b32 	%r64, %r63, %r61, %p12;
	selp.b32 	%r65, %r64, %r61, %p1;
	selp.b32 	%r66, %r65, %r61, %p2;
	mov.b32 	%r67, 0;
	mov.b64 	%fd194, {%r67, %r66};
$L__BB3_7:
	setp.eq.f64 	%p14, %fd7, 0d3FF0000000000000;
	selp.f64 	%fd96, 0d3FF0000000000000, %fd194, %p14;
	mul.f64 	%fd97, %fd6, 0d3FE0000000000000;
	mul.f64 	%fd15, %fd97, %fd96;
	{
	.reg .b32 %temp; 
	mov.b64 	{%temp, %r13}, %fd5;
	}
	abs.f64 	%fd16, %fd5;
	{ // callseq 4, 0
	.param .b64 param0;
	st.param.f64 	[param0], %fd16;
	.param .b64 param1;
	st.param.f64 	[param1], 0d4000000000000000;
	.param .b64 retval0;
	call.uni (retval0), 
	__internal_accurate_pow, 
	(
	param0, 
	param1
	);
	ld.param.f64 	%fd98, [retval0];
	} // callseq 4
	setp.lt.s32 	%p15, %r13, 0;
	neg.f64 	%fd100, %fd98;
	selp.f64 	%fd101, %fd100, %fd98, %p1;
	selp.f64 	%fd196, %fd101, %fd98, %p15;
	setp.neu.f64 	%p16, %fd5, 0d0000000000000000;
	@%p16 bra 	$L__BB3_9;
	selp.b32 	%r69, %r13, 0, %p1;
	setp.lt.s32 	%p18, %r53, 0;
	or.b32  	%r70, %r69, 2146435072;
	selp.b32 	%r71, %r70, %r69, %p18;
	mov.b32 	%r72, 0;
	mov.b64 	%fd196, {%r72, %r71};
$L__BB3_9:
	add.f64 	%fd102, %fd5, 0d4000000000000000;
	{
	.reg .b32 %temp; 
	mov.b64 	{%temp, %r73}, %fd102;
	}
	and.b32  	%r74, %r73, 2146435072;
	setp.ne.s32 	%p19, %r74, 2146435072;
	@%p19 bra 	$L__BB3_14;
	setp.num.f64 	%p20, %fd5, %fd5;
	@%p20 bra 	$L__BB3_12;
	mov.f64 	%fd103, 0d4000000000000000;
	add.rn.f64 	%fd196, %fd5, %fd103;
	bra.uni 	$L__BB3_14;
$L__BB3_12:
	setp.neu.f64 	%p21, %fd16, 0d7FF0000000000000;
	@%p21 bra 	$L__BB3_14;
	setp.lt.s32 	%p24, %r53, 0;
	selp.b32 	%r76, 0, 2146435072, %p24;
	and.b32  	%r77, %r53, 2147483647;
	setp.ne.s32 	%p25, %r77, 1071644672;
	or.b32  	%r78, %r76, -2147483648;
	selp.b32 	%r79, %r78, %r76, %p25;
	selp.b32 	%r80, %r79, %r76, %p1;
	selp.b32 	%r81, %r80, %r76, %p15;
	mov.b32 	%r82, 0;
	mov.b64 	%fd196, {%r82, %r81};
$L__BB3_14:
	setp.eq.f64 	%p27, %fd5, 0d3FF0000000000000;
	selp.f64 	%fd104, 0d3FF0000000000000, %fd196, %p27;
	div.rn.f64 	%fd105, %fd15, %fd104;
	ld.global.u64 	%rd11, [potential_ptr];
	{ // callseq 5, 0
	.param .b64 param0;
	st.param.f64 	[param0], %fd3;
	.param .b64 retval0;
	prototype_5 : .callprototype (.param .b64 _) _ (.param .b64 _);
	call (retval0), 
	%rd11, 
	(
	param0
	)
	, prototype_5;
	ld.param.f64 	%fd106, [retval0];
	} // callseq 5
	add.f64 	%fd108, %fd105, %fd106;
	mul.f64 	%fd23, %fd5, %fd108;
	ld.global.f64 	%fd24, [epsilon];
	ld.global.f64 	%fd25, [m0];
	sub.f64 	%fd26, %fd4, %fd2;
	{
	.reg .b32 %temp; 
	mov.b64 	{%temp, %r14}, %fd26;
	}
	abs.f64 	%fd27, %fd26;
	{ // callseq 6, 0
	.param .b64 param0;
	st.param.f64 	[param0], %fd27;
	.param .b64 param1;
	st.param.f64 	[param1], 0d4000000000000000;
	.param .b64 retval0;
	call.uni (retval0), 
	__internal_accurate_pow, 
	(
	param0, 
	param1
	);
	ld.param.f64 	%fd109, [retval0];
	} // callseq 6
	setp.lt.s32 	%p28, %r14, 0;
	neg.f64 	%fd111, %fd109;
	selp.f64 	%fd112, %fd111, %fd109, %p1;
	selp.f64 	%fd198, %fd112, %fd109, %p28;
	setp.neu.f64 	%p29, %fd26, 0d0000000000000000;
	@%p29 bra 	$L__BB3_16;
	selp.b32 	%r84, %r14, 0, %p1;
	setp.lt.s32 	%p31, %r53, 0;
	or.b32  	%r85, %r84, 2146435072;
	selp.b32 	%r86, %r85, %r84, %p31;
	mov.b32 	%r87, 0;
	mov.b64 	%fd198, {%r87, %r86};
$L__BB3_16:
	add.f64 	%fd113, %fd26, 0d4000000000000000;
	{
	.reg .b32 %temp; 
	mov.b64 	{%temp, %r88}, %fd113;
	}
	and.b32  	%r89, %r88, 2146435072;
	setp.ne.s32 	%p32, %r89, 2146435072;
	@%p32 bra 	$L__BB3_21;
	setp.num.f64 	%p33, %fd26, %fd26;
	@%p33 bra 	$L__BB3_19;
	mov.f64 	%fd114, 0d4000000000000000;
	add.rn.f64 	%fd198, %fd26, %fd114;
	bra.uni 	$L__BB3_21;
$L__BB3_19:
	setp.neu.f64 	%p34, %fd27, 0d7FF0000000000000;
	@%p34 bra 	$L__BB3_21;
	setp.lt.s32 	%p37, %r53, 0;
	selp.b32 	%r91, 0, 2146435072, %p37;
	and.b32  	%r92, %r53, 2147483647;
	setp.ne.s32 	%p38, %r92, 1071644672;
	or.b32  	%r93, %r91, -2147483648;
	selp.b32 	%r94, %r93, %r91, %p38;
	selp.b32 	%r95, %r94, %r91, %p1;
	selp.b32 	%r96, %r95, %r91, %p28;
	mov.b32 	%r97, 0;
	mov.b64 	%fd198, {%r97, %r96};
$L__BB3_21:
	setp.eq.f64 	%p40, %fd26, 0d3FF0000000000000;
	selp.f64 	%fd115, 0d3FF0000000000000, %fd198, %p40;
	mul.f64 	%fd116, %fd25, 0d3FE0000000000000;
	mul.f64 	%fd34, %fd116, %fd115;
	{
	.reg .b32 %temp; 
	mov.b64 	{%temp, %r15}, %fd24;
	}
	abs.f64 	%fd35, %fd24;
	{ // callseq 7, 0
	.param .b64 param0;
	st.param.f64 	[param0], %fd35;
	.param .b64 param1;
	st.param.f64 	[param1], 0d4000000000000000;
	.param .b64 retval0;
	call.uni (retval0), 
	__internal_accurate_pow, 
	(
	param0, 
	param1
	);
	ld.param.f64 	%fd117, [retval0];
	} // callseq 7
	setp.lt.s32 	%p41, %r15, 0;
	neg.f64 	%fd119, %fd117;
	selp.f64 	%fd120, %fd119, %fd117, %p1;
	selp.f64 	%fd200, %fd120, %fd117, %p41;
	setp.neu.f64 	%p42, %fd24, 0d0000000000000000;
	@%p42 bra 	$L__BB3_23;
	selp.b32 	%r99, %r15, 0, %p1;
	setp.lt.s32 	%p44, %r53, 0;
	or.b32  	%r100, %r99, 2146435072;
	selp.b32 	%r101, %r100, %r99, %p44;
	mov.b32 	%r102, 0;
	mov.b64 	%fd200, {%r102, %r101};
$L__BB3_23:
	add.f64 	%fd121, %fd24, 0d4000000000000000;
	{
	.reg .b32 %temp; 
	mov.b64 	{%temp, %r103}, %fd121;
	}
	and.b32  	%r104, %r103, 2146435072;
	setp.ne.s32 	%p45, %r104, 2146435072;
	@%p45 bra 	$L__BB3_28;
	setp.num.f64 	%p46, %fd24, %fd24;
	@%p46 bra 	$L__BB3_26;
	mov.f64 	%fd122, 0d4000000000000000;
	add.rn.f64 	%fd200, %fd24, %fd122;
	bra.uni 	$L__BB3_28;
$L__BB3_26:
	setp.neu.f64 	%p47, %fd35, 0d7FF0000000000000;
	@%p47 bra 	$L__BB3_28;
	setp.lt.s32 	%p50, %r53, 0;
	selp.b32 	%r106, 0, 2146435072, %p50;
	and.b32  	%r107, %r53, 2147483647;
	setp.ne.s32 	%p51, %r107, 1071644672;
	or.b32  	%r108, %r106, -2147483648;
	selp.b32 	%r109, %r108, %r106, %p51;
	selp.b32 	%r110, %r109, %r106, %p1;
	selp.b32 	%r111, %r110, %r106, %p41;
	mov.b32 	%r112, 0;
	mov.b64 	%fd200, {%r112, %r111};
$L__BB3_28:
	ld.param.u64 	%rd22, [_Z15metropolis_stepPdP17curandStateXORWOW_param_0];
	setp.eq.f64 	%p53, %fd24, 0d3FF0000000000000;
	selp.f64 	%fd123, 0d3FF0000000000000, %fd200, %p53;
	div.rn.f64 	%fd124, %fd34, %fd123;
	ld.global.u64 	%rd12, [potential_ptr];
	{ // callseq 8, 0
	.param .b64 param0;
	st.param.f64 	[param0], %fd2;
	.param .b64 retval0;
	prototype_8 : .callprototype (.param .b64 _) _ (.param .b64 _);
	call (retval0), 
	%rd12, 
	(
	param0
	)
	, prototype_8;
	ld.param.f64 	%fd125, [retval0];
	} // callseq 8
	add.f64 	%fd127, %fd124, %fd125;
	fma.rn.f64 	%fd42, %fd24, %fd127, %fd23;
	cvta.to.global.u64 	%rd13, %rd22;
	ld.global.f64 	%fd43, [%rd13+-8];
	ld.global.f64 	%fd44, [%rd13];
	ld.global.f64 	%fd45, [%rd13+8];
	ld.global.f64 	%fd46, [epsilon];
	ld.global.f64 	%fd47, [m0];
	sub.f64 	%fd128, %fd44, %fd43;
	{
	.reg .b32 %temp; 
	mov.b64 	{%temp, %r16}, %fd128;
	}
	abs.f64 	%fd48, %fd128;
	{ // callseq 9, 0
	.param .b64 param0;
	st.param.f64 	[param0], %fd48;
	.param .b64 param1;
	st.param.f64 	[param1], 0d4000000000000000;
	.param .b64 retval0;
	call.uni (retval0), 
	__internal_accurate_pow, 
	(
	param0, 
	param1
	);
	ld.param.f64 	%fd129, [retval0];
	} // callseq 9
	setp.lt.s32 	%p54, %r16, 0;
	neg.f64 	%fd131, %fd129;
	selp.f64 	%fd132, %fd131, %fd129, %p1;
	selp.f64 	%fd202, %fd132, %fd129, %p54;
	setp.neu.f64 	%p55, %fd128, 0d0000000000000000;
	@%p55 bra 	$L__BB3_30;
	selp.b32 	%r114, %r16, 0, %p1;
	setp.lt.s32 	%p57, %r53, 0;
	or.b32  	%r115, %r114, 2146435072;
	selp.b32 	%r116, %r115, %r114, %p57;
	mov.b32 	%r117, 0;
	mov.b64 	%fd202, {%r117, %r116};
$L__BB3_30:
	sub.f64 	%fd133, %fd44, %fd43;
	add.f64 	%fd134, %fd133, 0d4000000000000000;
	{
	.reg .b32 %temp; 
	mov.b64 	{%temp, %r118}, %fd134;
	}
	and.b32  	%r119, %r118, 2146435072;
	setp.ne.s32 	%p58, %r119, 2146435072;
	@%p58 bra 	$L__BB3_35;
	sub.f64 	%fd52, %fd44, %fd43;
	setp.num.f64 	%p59, %fd52, %fd52;
	@%p59 bra 	$L__BB3_33;
	mov.f64 	%fd135, 0d4000000000000000;
	add.rn.f64 	%fd202, %fd52, %fd135;
	bra.uni 	$L__BB3_35;
$L__BB3_33:
	setp.neu.f64 	%p60, %fd48, 0d7FF0000000000000;
	@%p60 bra 	$L__BB3_35;
	setp.lt.s32 	%p63, %r53, 0;
	selp.b32 	%r121, 0, 2146435072, %p63;
	and.b32  	%r122, %r53, 2147483647;
	setp.ne.s32 	%p64, %r122, 1071644672;
	or.b32  	%r123, %r121, -2147483648;
	selp.b32 	%r124, %r123, %r121, %p64;
	selp.b32 	%r125, %r124, %r121, %p1;
	selp.b32 	%r126, %r125, %r121, %p54;
	mov.b32 	%r127, 0;
	mov.b64 	%fd202, {%r127, %r126};
$L__BB3_35:
	sub.f64 	%fd136, %fd44, %fd43;
	setp.eq.f64 	%p66, %fd136, 0d3FF0000000000000;
	selp.f64 	%fd137, 0d3FF0000000000000, %fd202, %p66;
	mul.f64 	%fd138, %fd47, 0d3FE0000000000000;
	mul.f64 	%fd56, %fd138, %fd137;
	{
	.reg .b32 %temp; 
	mov.b64 	{%temp, %r17}, %fd46;
	}
	abs.f64 	%fd57, %fd46;
	{ // callseq 10, 0
	.param .b64 param0;
	st.param.f64 	[param0], %fd57;
	.param .b64 param1;
	st.param.f64 	[param1], 0d4000000000000000;
	.param .b64 retval0;
	call.uni (retval0), 
	__internal_accurate_pow, 
	(
	param0, 
	param1
	);
	ld.param.f64 	%fd139, [retval0];
	} // callseq 10
	setp.lt.s32 	%p67, %r17, 0;
	neg.f64 	%fd141, %fd139;
	selp.f64 	%fd142, %fd141, %fd139, %p1;
	selp.f64 	%fd204, %fd142, %fd139, %p67;
	setp.neu.f64 	%p68, %fd46, 0d0000000000000000;
	@%p68 bra 	$L__BB3_37;
	selp.b32 	%r129, %r17, 0, %p1;
	setp.lt.s32 	%p70, %r53, 0;
	or.b32  	%r130, %r129, 2146435072;
	selp.b32 	%r131, %r130, %r129, %p70;
	mov.b32 	%r132, 0;
	mov.b64 	%fd204, {%r132, %r131};
$L__BB3_37:
	add.f64 	%fd143, %fd46, 0d4000000000000000;
	{
	.reg .b32 %temp; 
	mov.b64 	{%temp, %r133}, %fd143;
	}
	and.b32  	%r134, %r133, 2146435072;
	setp.ne.s32 	%p71, %r134, 2146435072;
	@%p71 bra 	$L__BB3_42;
	setp.num.f64 	%p72, %fd46, %fd46;
	@%p72 bra 	$L__BB3_40;
	mov.f64 	%fd144, 0d4000000000000000;
	add.rn.f64 	%fd204, %fd46, %fd144;
	bra.uni 	$L__BB3_42;
$L__BB3_40:
	setp.neu.f64 	%p73, %fd57, 0d7FF0000000000000;
	@%p73 bra 	$L__BB3_42;
	setp.lt.s32 	%p76, %r53, 0;
	selp.b32 	%r136, 0, 2146435072, %p76;
	and.b32  	%r137, %r53, 2147483647;
	setp.ne.s32 	%p77, %r137, 1071644672;
	or.b32  	%r138, %r136, -2147483648;
	selp.b32 	%r139, %r138, %r136, %p77;
	selp.b32 	%r140, %r139, %r136, %p1;
	selp.b32 	%r141, %r140, %r136, %p67;
	mov.b32 	%r142, 0;
	mov.b64 	%fd204, {%r142, %r141};
$L__BB3_42:
	setp.eq.f64 	%p79, %fd46, 0d3FF0000000000000;
	selp.f64 	%fd145, 0d3FF0000000000000, %fd204, %p79;
	div.rn.f64 	%fd146, %fd56, %fd145;
	ld.global.u64 	%rd14, [potential_ptr];
	{ // callseq 11, 0
	.param .b64 param0;
	st.param.f64 	[param0], %fd43;
	.param .b64 retval0;
	prototype_11 : .callprototype (.param .b64 _) _ (.param .b64 _);
	call (retval0), 
	%rd14, 
	(
	param0
	)
	, prototype_11;
	ld.param.f64 	%fd147, [retval0];
	} // callseq 11
	add.f64 	%fd149, %fd146, %fd147;
	mul.f64 	%fd64, %fd46, %fd149;
	ld.global.f64 	%fd65, [epsilon];
	ld.global.f64 	%fd66, [m0];
	sub.f64 	%fd67, %fd45, %fd44;
	{
	.reg .b32 %temp; 
	mov.b64 	{%temp, %r18}, %fd67;
	}
	abs.f64 	%fd68, %fd67;
	{ // callseq 12, 0
	.param .b64 param0;
	st.param.f64 	[param0], %fd68;
	.param .b64 param1;
	st.param.f64 	[param1], 0d4000000000000000;
	.param .b64 retval0;
	call.uni (retval0), 
	__internal_accurate_pow, 
	(
	param0, 
	param1
	);
	ld.param.f64 	%fd150, [retval0];
	} // callseq 12
	setp.lt.s32 	%p80, %r18, 0;
	neg.f64 	%fd152, %fd150;
	selp.f64 	%fd153, %fd152, %fd150, %p1;
	selp.f64 	%fd206, %fd153, %fd150, %p80;
	setp.neu.f64 	%p81, %fd67, 0d0000000000000000;
	@%p81 bra 	$L__BB3_44;
	selp.b32 	%r144, %r18, 0, %p1;
	setp.lt.s32 	%p83, %r53, 0;
	or.b32  	%r145, %r144, 2146435072;
	selp.b32 	%r146, %r145, %r144, %p83;
	mov.b32 	%r147, 0;
	mov.b64 	%fd206, {%r147, %r146};
$L__BB3_44:
	add.f64 	%fd154, %fd67, 0d4000000000000000;
	{
	.reg .b32 %temp; 
	mov.b64 	{%temp, %r148}, %fd154;
	}
	and.b32  	%r149, %r148, 2146435072;
	setp.ne.s32 	%p84, %r149, 2146435072;
	@%p84 bra 	$L__BB3_49;
	setp.num.f64 	%p85, %fd67, %fd67;
	@%p85 bra 	$L__BB3_47;
	mov.f64 	%fd155, 0d4000000000000000;
	add.rn.f64 	%fd206, %fd67, %fd155;
	bra.uni 	$L__BB3_49;
$L__BB3_47:
	setp.neu.f64 	%p86, %fd68, 0d7FF0000000000000;
	@%p86 bra 	$L__BB3_49;
	setp.lt.s32 	%p89, %r53, 0;
	selp.b32 	%r151, 0, 2146435072, %p89;
	and.b32  	%r152, %r53, 2147483647;
	setp.ne.s32 	%p90, %r152, 1071644672;
	or.b32  	%r153, %r151, -2147483648;
	selp.b32 	%r154, %r153, %r151, %p90;
	selp.b32 	%r155, %r154, %r151, %p1;
	selp.b32 	%r156, %r155, %r151, %p80;
	mov.b32 	%r157, 0;
	mov.b64 	%fd206, {%r157, %r156};
$L__BB3_49:
	setp.eq.f64 	%p92, %fd67, 0d3FF0000000000000;
	selp.f64 	%fd156, 0d3FF0000000000000, %fd206, %p92;
	mul.f64 	%fd157, %fd66, 0d3FE0000000000000;
	mul.f64 	%fd75, %fd157, %fd156;
	{
	.reg .b32 %temp; 
	mov.b64 	{%temp, %r19}, %fd65;
	}
	abs.f64 	%fd76, %fd65;
	{ // callseq 13, 0
	.param .b64 param0;
	st.param.f64 	[param0], %fd76;
	.param .b64 param1;
	st.param.f64 	[param1], 0d4000000000000000;
	.param .b64 retval0;
	call.uni (retval0), 
	__internal_accurate_pow, 
	(
	param0, 
	param1
	);
	ld.param.f64 	%fd158, [retval0];
	} // callseq 13
	setp.lt.s32 	%p93, %r19, 0;
	neg.f64 	%fd160, %fd158;
	selp.f64 	%fd161, %fd160, %fd158, %p1;
	selp.f64 	%fd208, %fd161, %fd158, %p93;
	setp.neu.f64 	%p94, %fd65, 0d0000000000000000;
	@%p94 bra 	$L__BB3_51;
	selp.b32 	%r159, %r19, 0, %p1;
	setp.lt.s32 	%p96, %r53, 0;
	or.b32  	%r160, %r159, 2146435072;
	selp.b32 	%r161, %r160, %r159, %p96;
	mov.b32 	%r162, 0;
	mov.b64 	%fd208, {%r162, %r161};
$L__BB3_51:
	add.f64 	%fd162, %fd65, 0d4000000000000000;
	{
	.reg .b32 %temp; 
	mov.b64 	{%temp, %r163}, %fd162;
	}
	and.b32  	%r164, %r163, 2146435072;
	setp.ne.s32 	%p97, %r164, 2146435072;
	@%p97 bra 	$L__BB3_56;
	setp.num.f64 	%p98, %fd65, %fd65;
	@%p98 bra 	$L__BB3_54;
	mov.f64 	%fd163, 0d4000000000000000;
	add.rn.f64 	%fd208, %fd65, %fd163;
	bra.uni 	$L__BB3_56;
$L__BB3_54:
	setp.neu.f64 	%p99, %fd76, 0d7FF0000000000000;
	@%p99 bra 	$L__BB3_56;
	setp.lt.s32 	%p102, %r53, 0;
	selp.b32 	%r166, 0, 2146435072, %p102;
	and.b32  	%r167, %r53, 2147483647;
	setp.ne.s32 	%p103, %r167, 1071644672;
	or.b32  	%r168, %r166, -2147483648;
	selp.b32 	%r169, %r168, %r166, %p103;
	selp.b32 	%r170, %r169, %r166, %p1;
	selp.b32 	%r171, %r170, %r166, %p93;
	mov.b32 	%r172, 0;
	mov.b64 	%fd208, {%r172, %r171};
$L__BB3_56:
	ld.param.u64 	%rd23, [_Z15metropolis_stepPdP17curandStateXORWOW_param_0];
	cvta.to.global.u64 	%rd1, %rd23;
	setp.eq.f64 	%p104, %fd65, 0d3FF0000000000000;
	selp.f64 	%fd164, 0d3FF0000000000000, %fd208, %p104;
	div.rn.f64 	%fd165, %fd75, %fd164;
	ld.global.u64 	%rd15, [potential_ptr];
	{ // callseq 14, 0
	.param .b64 param0;
	st.param.f64 	[param0], %fd44;
	.param .b64 retval0;
	prototype_14 : .callprototype (.param .b64 _) _ (.param .b64 _);
	call (retval0), 
	%rd15, 
	(
	param0
	)
	, prototype_14;
	ld.param.f64 	%fd166, [retval0];
	} // callseq 14
	add.f64 	%fd168, %fd165, %fd166;
	fma.rn.f64 	%fd169, %fd65, %fd168, %fd64;
	sub.f64 	%fd83, %fd42, %fd169;
	setp.geu.f64 	%p105, %fd83, 0d0000000000000000;
	@%p105 bra 	$L__BB3_58;
	st.global.f64 	[%rd1], %fd2;
	mov.u32 	%r204, %r206;
	mov.u32 	%r205, %r207;
	mov.u32 	%r206, %r208;
	mov.u32 	%r207, %r3;
	mov.u32 	%r208, %r2;
	bra.uni 	$L__BB3_63;
$L__BB3_58:
	neg.f64 	%fd170, %fd83;
	fma.rn.f64 	%fd171, %fd83, 0dBFF71547652B82FE, 0d4338000000000000;
	{
	.reg .b32 %temp; 
	mov.b64 	{%r20, %temp}, %fd171;
	}
	mov.f64 	%fd172, 0dC338000000000000;
	add.rn.f64 	%fd173, %fd171, %fd172;
	fma.rn.f64 	%fd174, %fd173, 0dBFE62E42FEFA39EF, %fd170;
	fma.rn.f64 	%fd175, %fd173, 0dBC7ABC9E3B39803F, %fd174;
	fma.rn.f64 	%fd176, %fd175, 0d3E5ADE1569CE2BDF, 0d3E928AF3FCA213EA;
	fma.rn.f64 	%fd177, %fd176, %fd175, 0d3EC71DEE62401315;
	fma.rn.f64 	%fd178, %fd177, %fd175, 0d3EFA01997C89EB71;
	fma.rn.f64 	%fd179, %fd178, %fd175, 0d3F2A01A014761F65;
	fma.rn.f64 	%fd180, %fd179, %fd175, 0d3F56C16C1852B7AF;
	fma.rn.f64 	%fd181, %fd180, %fd175, 0d3F81111111122322;
	fma.rn.f64 	%fd182, %fd181, %fd175, 0d3FA55555555502A1;
	fma.rn.f64 	%fd183, %fd182, %fd175, 0d3FC5555555555511;
	fma.rn.f64 	%fd184, %fd183, %fd175, 0d3FE000000000000B;
	fma.rn.f64 	%fd185, %fd184, %fd175, 0d3FF0000000000000;
	fma.rn.f64 	%fd186, %fd185, %fd175, 0d3FF0000000000000;
	{
	.reg .b32 %temp; 
	mov.b64 	{%r21, %temp}, %fd186;
	}
	{
	.reg .b32 %temp; 
	mov.b64 	{%temp, %r22}, %fd186;
	}
	shl.b32 	%r173, %r20, 20;
	add.s32 	%r174, %r173, %r22;
	mov.b64 	%fd209, {%r21, %r174};
	{
	.reg .b32 %temp; 
	mov.b64 	{%temp, %r175}, %fd170;
	}
	mov.b32 	%f3, %r175;
	abs.f32 	%f2, %f3;
	setp.lt.f32 	%p106, %f2, 0f4086232B;
	@%p106 bra 	$L__BB3_61;
	setp.gt.f64 	%p107, %fd83, 0d0000000000000000;
	mov.f64 	%fd187, 0d7FF0000000000000;
	sub.f64 	%fd188, %fd187, %fd83;
	selp.f64 	%fd209, 0d0000000000000000, %fd188, %p107;
	setp.geu.f32 	%p108, %f2, 0f40874800;
	@%p108 bra 	$L__BB3_61;
	shr.u32 	%r176, %r20, 31;
	add.s32 	%r177, %r20, %r176;
	shr.s32 	%r178, %r177, 1;
	shl.b32 	%r179, %r178, 20;
	add.s32 	%r180, %r22, %r179;
	mov.b64 	%fd189, {%r21, %r180};
	sub.s32 	%r181, %r20, %r178;
	shl.b32 	%r182, %r181, 20;
	add.s32 	%r183, %r182, 1072693248;
	mov.b32 	%r184, 0;
	mov.b64 	%fd190, {%r184, %r183};
	mul.f64 	%fd209, %fd190, %fd189;
$L__BB3_61:
	shr.u32 	%r185, %r2, 2;
	xor.b32  	%r186, %r185, %r2;
	shl.b32 	%r187, %r206, 4;
	shl.b32 	%r188, %r186, 1;
	xor.b32  	%r189, %r188, %r187;
	xor.b32  	%r190, %r189, %r186;
	xor.b32  	%r205, %r190, %r206;
	add.s32 	%r191, %r1, %r205;
	add.s32 	%r192, %r191, 1087311;
	shr.u32 	%r193, %r3, 2;
	xor.b32  	%r194, %r193, %r3;
	shl.b32 	%r195, %r205, 4;
	shl.b32 	%r196, %r194, 1;
	xor.b32  	%r197, %r196, %r195;
	xor.b32  	%r198, %r197, %r194;
	xor.b32  	%r204, %r198, %r205;
	add.s32 	%r209, %r1, 1449748;
	add.s32 	%r199, %r204, %r209;
	cvt.u64.u32 	%rd16, %r192;
	mul.wide.u32 	%rd17, %r199, 2097152;
	xor.b64  	%rd18, %rd17, %rd16;
	cvt.rn.f64.u64 	%fd191, %rd18;
	fma.rn.f64 	%fd192, %fd191, 0d3CA0000000000000, 0d3C90000000000000;
	setp.leu.f64 	%p109, %fd209, %fd192;
	@%p109 bra 	$L__BB3_63;
	st.global.f64 	[%rd1], %fd2;
$L__BB3_63:
	ld.param.u64 	%rd24, [_Z15metropolis_stepPdP17curandStateXORWOW_param_1];
	cvta.to.global.u64 	%rd19, %rd24;
	mov.u32 	%r200, %ntid.x;
	mov.u32 	%r201, %ctaid.x;
	mov.u32 	%r202, %tid.x;
	mad.lo.s32 	%r203, %r200, %r201, %r202;
	mul.wide.u32 	%rd20, %r203, 48;
	add.s64 	%rd21, %rd19, %rd20;
	st.global.v2.u32 	[%rd21], {%r209, %r208};
	st.global.v2.u32 	[%rd21+8], {%r207, %r206};
	st.global.v2.u32 	[%rd21+16], {%r205, %r204};
	st.global.v2.u32 	[%rd21+24], {%r5, %r6};
	st.global.f32 	[%rd21+32], %f1;
	st.global.f64 	[%rd21+40], %fd1;
	ret;

}
.func  (.param .b64 func_retval0) __internal_accurate_pow(
	.param .b64 __internal_accurate_pow_param_0,
	.param .b64 __internal_accurate_pow_param_1
)
{
	.reg .pred 	%p<8>;
	.reg .b32 	%r<49>;
	.reg .b32 	%f<3>;
	.reg .b64 	%fd<109>;

	ld.param.f64 	%fd10, [__internal_accurate_pow_param_0];
	ld.param.f64 	%fd11, [__internal_accurate_pow_param_1];
	{
	.reg .b32 %temp; 
	mov.b64 	{%temp, %r46}, %fd10;
	}
	{
	.reg .b32 %temp; 
	mov.b64 	{%r45, %temp}, %fd10;
	}
	shr.u32 	%r47, %r46, 20;
	setp.gt.u32 	%p1, %r46, 1048575;
	@%p1 bra 	$L__BB4_2;
	mul.f64 	%fd12, %fd10, 0d4350000000000000;
	{
	.reg .b32 %temp; 
	mov.b64 	{%temp, %r46}, %fd12;
	}
	{
	.reg .b32 %temp; 
	mov.b64 	{%r45, %temp}, %fd12;
	}
	shr.u32 	%r16, %r46, 20;
	add.s32 	%r47, %r16, -54;
$L__BB4_2:
	add.s32 	%r48, %r47, -1023;
	and.b32  	%r17, %r46, -2146435073;
	or.b32  	%r18, %r17, 1072693248;
	mov.b64 	%fd107, {%r45, %r18};
	setp.lt.u32 	%p2, %r18, 1073127583;
	@%p2 bra 	$L__BB4_4;
	{
	.reg .b32 %temp; 
	mov.b64 	{%r19, %temp}, %fd107;
	}
	{
	.reg .b32 %temp; 
	mov.b64 	{%temp, %r20}, %fd107;
	}
	add.s32 	%r21, %r20, -1048576;
	mov.b64 	%fd107, {%r19, %r21};
	add.s32 	%r48, %r47, -1022;
$L__BB4_4:
	add.f64 	%fd13, %fd107, 0dBFF0000000000000;
	add.f64 	%fd14, %fd107, 0d3FF0000000000000;
	rcp.approx.ftz.f64 	%fd15, %fd14;
	neg.f64 	%fd16, %fd14;
	fma.rn.f64 	%fd17, %fd16, %fd15, 0d3FF0000000000000;
	fma.rn.f64 	%fd18, %fd17, %fd17, %fd17;
	fma.rn.f64 	%fd19, %fd18, %fd15, %fd15;
	mul.f64 	%fd20, %fd13, %fd19;
	fma.rn.f64 	%fd21, %fd13, %fd19, %fd20;
	mul.f64 	%fd22, %fd21, %fd21;
	fma.rn.f64 	%fd23, %fd22, 0d3EB0F5FF7D2CAFE2, 0d3ED0F5D241AD3B5A;
	fma.rn.f64 	%fd24, %fd23, %fd22, 0d3EF3B20A75488A3F;
	fma.rn.f64 	%fd25, %fd24, %fd22, 0d3F1745CDE4FAECD5;
	fma.rn.f64 	%fd26, %fd25, %fd22, 0d3F3C71C7258A578B;
	fma.rn.f64 	%fd27, %fd26, %fd22, 0d3F6249249242B910;
	fma.rn.f64 	%fd28, %fd27, %fd22, 0d3F89999999999DFB;
	sub.f64 	%fd29, %fd13, %fd21;
	add.f64 	%fd30, %fd29, %fd29;
	neg.f64 	%fd31, %fd21;
	fma.rn.f64 	%fd32, %fd31, %fd13, %fd30;
	mul.f64 	%fd33, %fd19, %fd32;
	fma.rn.f64 	%fd34, %fd22, %fd28, 0d3FB5555555555555;
	mov.f64 	%fd35, 0d3FB5555555555555;
	sub.f64 	%fd36, %fd35, %fd34;
	fma.rn.f64 	%fd37, %fd22, %fd28, %fd36;
	add.f64 	%fd38, %fd37, 0dBC46A4CB00B9E7B0;
	add.f64 	%fd39, %fd34, %fd38;
	sub.f64 	%fd40, %fd34, %fd39;
	add.f64 	%fd41, %fd38, %fd40;
	mul.rn.f64 	%fd42, %fd21, %fd21;
	neg.f64 	%fd43, %fd42;
	fma.rn.f64 	%fd44, %fd21, %fd21, %fd43;
	{
	.reg .b32 %temp; 
	mov.b64 	{%r22, %temp}, %fd33;
	}
	{
	.reg .b32 %temp; 
	mov.b64 	{%temp, %r23}, %fd33;
	}
	add.s32 	%r24, %r23, 1048576;
	mov.b64 	%fd45, {%r22, %r24};
	fma.rn.f64 	%fd46, %fd21, %fd45, %fd44;
	mul.rn.f64 	%fd47, %fd42, %fd21;
	neg.f64 	%fd48, %fd47;
	fma.rn.f64 	%fd49, %fd42, %fd21, %fd48;
	fma.rn.f64 	%fd50, %fd42, %fd33, %fd49;
	fma.rn.f64 	%fd51, %fd46, %fd21, %fd50;
	mul.rn.f64 	%fd52, %fd39, %fd47;
	neg.f64 	%fd53, %fd52;
	fma.rn.f64 	%fd54, %fd39, %fd47, %fd53;
	fma.rn.f64 	%fd55, %fd39, %fd51, %fd54;
	fma.rn.f64 	%fd56, %fd41, %fd47, %fd55;
	add.f64 	%fd57, %fd52, %fd56;
	sub.f64 	%fd58, %fd52, %fd57;
	add.f64 	%fd59, %fd56, %fd58;
	add.f64 	%fd60, %fd21, %fd57;
	sub.f64 	%fd61, %fd21, %fd60;
	add.f64 	%fd62, %fd57, %fd61;
	add.f64 	%fd63, %fd59, %fd62;
	add.f64 	%fd64, %fd33, %fd63;
	add.f64 	%fd65, %fd60, %fd64;
	sub.f64 	%fd66, %fd60, %fd65;
	add.f64 	%fd67, %fd64, %fd66;
	xor.b32  	%r25, %r48, -2147483648;
	mov.b32 	%r26, 1127219200;
	mov.b64 	%fd68, {%r25, %r26};
	mov.b32 	%r27, -2147483648;
	mov.b64 	%fd69, {%r27, %r26};
	sub.f64 	%fd70, %fd68, %fd69;
	fma.rn.f64 	%fd71, %fd70, 0d3FE62E42FEFA39EF, %fd65;
	fma.rn.f64 	%fd72, %fd70, 0dBFE62E42FEFA39EF, %fd71;
	sub.f64 	%fd73, %fd72, %fd65;
	sub.f64 	%fd74, %fd67, %fd73;
	fma.rn.f64 	%fd75, %fd70, 0d3C7ABC9E3B39803F, %fd74;
	add.f64 	%fd76, %fd71, %fd75;
	sub.f64 	%fd77, %fd71, %fd76;
	add.f64 	%fd78, %fd75, %fd77;
	{
	.reg .b32 %temp; 
	mov.b64 	{%temp, %r28}, %fd11;
	}
	{
	.reg .b32 %temp; 
	mov.b64 	{%r29, %temp}, %fd11;
	}
	shl.b32 	%r30, %r28, 1;
	setp.gt.u32 	%p3, %r30, -33554433;
	and.b32  	%r31, %r28, -15728641;
	selp.b32 	%r32, %r31, %r28, %p3;
	mov.b64 	%fd79, {%r29, %r32};
	mul.rn.f64 	%fd80, %fd76, %fd79;
	neg.f64 	%fd81, %fd80;
	fma.rn.f64 	%fd82, %fd76, %fd79, %fd81;
	fma.rn.f64 	%fd83, %fd78, %fd79, %fd82;
	add.f64 	%fd4, %fd80, %fd83;
	sub.f64 	%fd84, %fd80, %fd4;
	add.f64 	%fd5, %fd83, %fd84;
	fma.rn.f64 	%fd85, %fd4, 0d3FF71547652B82FE, 0d4338000000000000;
	{
	.reg .b32 %temp; 
	mov.b64 	{%r13, %temp}, %fd85;
	}
	mov.f64 	%fd86, 0dC338000000000000;
	add.rn.f64 	%fd87, %fd85, %fd86;
	fma.rn.f64 	%fd88, %fd87, 0dBFE62E42FEFA39EF, %fd4;
	fma.rn.f64 	%fd89, %fd87, 0dBC7ABC9E3B39803F, %fd88;
	fma.rn.f64 	%fd90, %fd89, 0d3E5ADE1569CE2BDF, 0d3E928AF3FCA213EA;
	fma.rn.f64 	%fd91, %fd90, %fd89, 0d3EC71DEE62401315;
	fma.rn.f64 	%fd92, %fd91, %fd89, 0d3EFA01997C89EB71;
	fma.rn.f64 	%fd93, %fd92, %fd89, 0d3F2A01A014761F65;
	fma.rn.f64 	%fd94, %fd93, %fd89, 0d3F56C16C1852B7AF;
	fma.rn.f64 	%fd95, %fd94, %fd89, 0d3F81111111122322;
	fma.rn.f64 	%fd96, %fd95, %fd89, 0d3FA55555555502A1;
	fma.rn.f64 	%fd97, %fd96, %fd89, 0d3FC5555555555511;
	fma.rn.f64 	%fd98, %fd97, %fd89, 0d3FE000000000000B;
	fma.rn.f64 	%fd99, %fd98, %fd89, 0d3FF0000000000000;
	fma.rn.f64 	%fd100, %fd99, %fd89, 0d3FF0000000000000;
	{
	.reg .b32 %temp; 
	mov.b64 	{%r14, %temp}, %fd100;
	}
	{
	.reg .b32 %temp; 
	mov.b64 	{%temp, %r15}, %fd100;
	}
	shl.b32 	%r33, %r13, 20;
	add.s32 	%r34, %r33, %r15;
	mov.b64 	%fd108, {%r14, %r34};
	{
	.reg .b32 %temp; 
	mov.b64 	{%temp, %r35}, %fd4;
	}
	mov.b32 	%f2, %r35;
	abs.f32 	%f1, %f2;
	setp.lt.f32 	%p4, %f1, 0f4086232B;
	@%p4 bra 	$L__BB4_7;
	setp.lt.f64 	%p5, %fd4, 0d0000000000000000;
	add.f64 	%fd101, %fd4, 0d7FF0000000000000;
	selp.f64 	%fd108, 0d0000000000000000, %fd101, %p5;
	setp.geu.f32 	%p6, %f1, 0f40874800;
	@%p6 bra 	$L__BB4_7;
	shr.u32 	%r36, %r13, 31;
	add.s32 	%r37, %r13, %r36;
	shr.s32 	%r38, %r37, 1;
	shl.b32 	%r39, %r38, 20;
	add.s32 	%r40, %r15, %r39;
	mov.b64 	%fd102, {%r14, %r40};
	sub.s32 	%r41, %r13, %r38;
	shl.b32 	%r42, %r41, 20;
	add.s32 	%r43, %r42, 1072693248;
	mov.b32 	%r44, 0;
	mov.b64 	%fd103, {%r44, %r43};
	mul.f64 	%fd108, %fd103, %fd102;
$L__BB4_7:
	abs.f64 	%fd104, %fd108;
	setp.eq.f64 	%p7, %fd104, 0d7FF0000000000000;
	fma.rn.f64 	%fd105, %fd108, %fd5, %fd108;
	selp.f64 	%fd106, %fd108, %fd105, %p7;
	st.param.f64 	[func_retval0], %fd106;
	ret;

}


// ===== COMPILED SASS (sm_100) =====

	.target	sm_100

	.elftype	@"ET_EXEC"


//--------------------- .note.nv.tkinfo           --------------------------
	.section	.note.nv.tkinfo,"",@"SHT_NOTE"
	.sectionflags	@"SHF_NOTE_NV_TKINFO"
	.tkinfo
        /*0018*/ 	.word	0x00000002
        /*0030*/ 	.string	""
        /*0030*/ 	.string	"ptxas"
        /*0030*/ 	.string	"Cuda compilation tools, release 13.0, V13.0.88"
        /*0030*/ 	.string	"Build cuda_13.0.r13.0/compiler.36424714_0"
        /*0030*/ 	.string	"-arch sm_100 -m 64 "



//--------------------- .note.nv.cuinfo           --------------------------
	.section	.note.nv.cuinfo,"",@"SHT_NOTE"
	.sectionflags	@"SHF_NOTE_NV_CUINFO"
        /*0018*/ 	.short	0x0002
        /*001a*/ 	.short	0x0064
        /*001c*/ 	.short	0x0082
	.zero		2


//--------------------- .nv.info                  --------------------------
	.section	.nv.info,"",@"SHT_CUDA_INFO"
	.align	4


	//----- nvinfo : EIATTR_REGCOUNT
	.align		4
        /*0000*/ 	.byte	0x04, 0x2f
        /*0002*/ 	.short	(.L_18 - .L_17)
	.align		4
.L_17:
        /*0004*/ 	.word	index@(_Z15setup_randomizeP17curandStateXORWOW)
        /*0008*/ 	.word	0x0000001f


	//----- nvinfo : EIATTR_FRAME_SIZE
	.align		4
.L_18:
        /*000c*/ 	.byte	0x04, 0x11
        /*000e*/ 	.short	(.L_20 - .L_19)
	.align		4
.L_19:
        /*0010*/ 	.word	index@(_Z15setup_randomizeP17curandStateXORWOW)
        /*0014*/ 	.word	0x00000000


	//----- nvinfo : EIATTR_REGCOUNT
	.align		4
.L_20:
        /*0018*/ 	.byte	0x04, 0x2f
        /*001a*/ 	.short	(.L_22 - .L_21)
	.align		4
.L_21:
        /*001c*/ 	.word	index@(_Z22randomize_double_arrayPdmddP17curandStateXORWOW)
        /*0020*/ 	.word	0x00000020


	//----- nvinfo : EIATTR_FRAME_SIZE
	.align		4
.L_22:
        /*0024*/ 	.byte	0x04, 0x11
        /*0026*/ 	.short	(.L_24 - .L_23)
	.align		4
.L_23:
        /*0028*/ 	.word	index@(_Z22randomize_double_arrayPdmddP17curandStateXORWOW)
        /*002c*/ 	.word	0x00000000


	//----- nvinfo : EIATTR_REGCOUNT
	.align		4
.L_24:
        /*0030*/ 	.byte	0x04, 0x2f
        /*0032*/ 	.short	(.L_26 - .L_25)
	.align		4
.L_25:
        /*0034*/ 	.word	index@(_Z15metropolis_stepPdP17curandStateXORWOW)
        /*0038*/ 	.word	0x00000048


	//----- nvinfo : EIATTR_FRAME_SIZE
	.align		4
.L_26:
        /*003c*/ 	.byte	0x04, 0x11
        /*003e*/ 	.short	(.L_28 - .L_27)
	.align		4
.L_27:
        /*0040*/ 	.word	index@($__internal_0_$__cuda_sm20_div_rn_f64_full)
        /*0044*/ 	.word	0x00000060


	//----- nvinfo : EIATTR_FRAME_SIZE
	.align		4
.L_28:
        /*0048*/ 	.byte	0x04, 0x11
        /*004a*/ 	.short	(.L_30 - .L_29)
	.align		4
.L_29:
        /*004c*/ 	.word	index@($_Z15metropolis_stepPdP17curandStateXORWOW$__internal_accurate_pow)
        /*0050*/ 	.word	0x00000060


	//----- nvinfo : EIATTR_FRAME_SIZE
	.align		4
.L_30:
        /*0054*/ 	.byte	0x04, 0x11
        /*0056*/ 	.short	(.L_32 - .L_31)
	.align		4
.L_31:
        /*0058*/ 	.word	index@($_Z15metropolis_stepPdP17curandStateXORWOW$_Z9potentiald)
        /*005c*/ 	.word	0x00000060


	//----- nvinfo : EIATTR_FRAME_SIZE
	.align		4
.L_32:
        /*0060*/ 	.byte	0x04, 0x11
        /*0062*/ 	.short	(.L_34 - .L_33)
	.align		4
.L_33:
        /*0064*/ 	.word	index@(_Z15metropolis_stepPdP17curandStateXORWOW)
        /*0068*/ 	.word	0x00000060


	//----- nvinfo : EIATTR_MIN_STACK_SIZE
	.align		4
.L_34:
        /*006c*/ 	.byte	0x04, 0x12
        /*006e*/ 	.short	(.L_36 - .L_35)
	.align		4
.L_35:
        /*0070*/ 	.word	index@(_Z15metropolis_stepPdP17curandStateXORWOW)
        /*0074*/ 	.word	0x00000060


	//----- nvinfo : EIATTR_MIN_STACK_SIZE
	.align		4
.L_36:
        /*0078*/ 	.byte	0x04, 0x12
        /*007a*/ 	.short	(.L_38 - .L_37)
	.align		4
.L_37:
        /*007c*/ 	.word	index@(_Z22randomize_double_arrayPdmddP17curandStateXORWOW)
        /*0080*/ 	.word	0x00000000


	//----- nvinfo : EIATTR_MIN_STACK_SIZE
	.align		4
.L_38:
        /*0084*/ 	.byte	0x04, 0x12
        /*0086*/ 	.short	(.L_40 - .L_39)
	.align		4
.L_39:
        /*0088*/ 	.word	index@(_Z15setup_randomizeP17curandStateXORWOW)
        /*008c*/ 	.word	0x00000000
.L_40:


//--------------------- .nv.compat                --------------------------
	.section	.nv.compat,"",@"SHT_CUDA_COMPAT_INFO"
	.align	4
        /*0000*/ 	.byte	0x02, 0x09, 0x00, 0x00, 0x02, 0x02, 0x01, 0x00, 0x02, 0x05, 0x05, 0x00, 0x03, 0x07, 0x01, 0x01
        /*0010*/ 	.byte	0x02, 0x03, 0x00, 0x00, 0x02, 0x06, 0x01, 0x00, 0x04, 0x0b, 0x08, 0x00, 0x01, 0x00, 0x00, 0x00
        /*0020*/ 	.byte	0x00, 0x00, 0x00, 0x00


//--------------------- .nv.info._Z15metropolis_stepPdP17curandStateXORWOW --------------------------
	.section	.nv.info._Z15metropolis_stepPdP17curandStateXORWOW,"",@"SHT_CUDA_INFO"
	.sectionflags	@""
	.align	4


	//----- nvinfo : EIATTR_CUDA_API_VERSION
	.align		4
        /*0000*/ 	.byte	0x04, 0x37
        /*0002*/ 	.short	(.L_42 - .L_41)
.L_41:
        /*0004*/ 	.word	0x00000082


	//----- nvinfo : EIATTR_KPARAM_INFO
	.align		4
.L_42:
        /*0008*/ 	.byte	0x04, 0x17
        /*000a*/ 	.short	(.L_44 - .L_43)
.L_43:
        /*000c*/ 	.word	0x00000000
        /*0010*/ 	.short	0x0001
        /*0012*/ 	.short	0x0008
        /*0014*/ 	.byte	0x00, 0xf5, 0x21, 0x00


	//----- nvinfo : EIATTR_KPARAM_INFO
	.align		4
.L_44:
        /*0018*/ 	.byte	0x04, 0x17
        /*001a*/ 	.short	(.L_46 - .L_45)
.L_45:
        /*001c*/ 	.word	0x00000000
        /*0020*/ 	.short	0x0000
        /*0022*/ 	.short	0x0000
        /*0024*/ 	.byte	0x00, 0xf5, 0x21, 0x00


	//----- nvinfo : EIATTR_SPARSE_MMA_MASK
	.align		4
.L_46:
        /*0028*/ 	.byte	0x03, 0x50
        /*002a*/ 	.short	0x0000


	//----- nvinfo : EIATTR_MAXREG_COUNT
	.align		4
        /*002c*/ 	.byte	0x03, 0x1b
        /*002e*/ 	.short	0x00ff


	//----- nvinfo : EIATTR_MERCURY_ISA_VERSION
	.align		4
        /*0030*/ 	.byte	0x03, 0x5f
        /*0032*/ 	.short	0x0101


	//----- nvinfo : EIATTR_VRC_CTA_INIT_COUNT
	.align		4
        /*0034*/ 	.byte	0x02, 0x4a
	.zero		1
	.zero		1


	//----- nvinfo : EIATTR_EXIT_INSTR_OFFSETS
	.align		4
        /*0038*/ 	.byte	0x04, 0x1c
        /*003a*/ 	.short	(.L_48 - .L_47)


	//   ....[0]....
.L_47:
        /*003c*/ 	.word	0x00001ed0


	//----- nvinfo : EIATTR_CRS_STACK_SIZE
	.align		4
.L_48:
        /*0040*/ 	.byte	0x04, 0x1e
        /*0042*/ 	.short	(.L_50 - .L_49)
.L_49:
        /*0044*/ 	.word	0x00000000


	//----- nvinfo : EIATTR_CBANK_PARAM_SIZE
	.align		4
.L_50:
        /*0048*/ 	.byte	0x03, 0x19
        /*004a*/ 	.short	0x0010


	//----- nvinfo : EIATTR_PARAM_CBANK
	.align		4
        /*004c*/ 	.byte	0x04, 0x0a
        /*004e*/ 	.short	(.L_52 - .L_51)
	.align		4
.L_51:
        /*0050*/ 	.word	index@(.nv.constant0._Z15metropolis_stepPdP17curandStateXORWOW)
        /*0054*/ 	.short	0x0380
        /*0056*/ 	.short	0x0010


	//----- nvinfo : EIATTR_SW_WAR
	.align		4
.L_52:
        /*0058*/ 	.byte	0x04, 0x36
        /*005a*/ 	.short	(.L_54 - .L_53)
.L_53:
        /*005c*/ 	.word	0x00000008
.L_54:


//--------------------- .nv.info._Z22randomize_double_arrayPdmddP17curandStateXORWOW --------------------------
	.section	.nv.info._Z22randomize_double_arrayPdmddP17curandStateXORWOW,"",@"SHT_CUDA_INFO"
	.sectionflags	@""
	.align	4


	//----- nvinfo : EIATTR_CUDA_API_VERSION
	.align		4
        /*0000*/ 	.byte	0x04, 0x37
        /*0002*/ 	.short	(.L_56 - .L_55)
.L_55:
        /*0004*/ 	.word	0x00000082


	//----- nvinfo : EIATTR_KPARAM_INFO
	.align		4
.L_56:
        /*0008*/ 	.byte	0x04, 0x17
        /*000a*/ 	.short	(.L_58 - .L_57)
.L_57:
        /*000c*/ 	.word	0x00000000
        /*0010*/ 	.short	0x0004
        /*0012*/ 	.short	0x0020
        /*0014*/ 	.byte	0x00, 0xf5, 0x21, 0x00


	//----- nvinfo : EIATTR_KPARAM_INFO
	.align		4
.L_58:
        /*0018*/ 	.byte	0x04, 0x17
        /*001a*/ 	.short	(.L_60 - .L_59)
.L_59:
        /*001c*/ 	.word	0x00000000
        /*0020*/ 	.short	0x0003
        /*0022*/ 	.short	0x0018
        /*0024*/ 	.byte	0x00, 0xf0, 0x21, 0x00


	//----- nvinfo : EIATTR_KPARAM_INFO
	.align		4
.L_60:
        /*0028*/ 	.byte	0x04, 0x17
        /*002a*/ 	.short	(.L_62 - .L_61)
.L_61:
        /*002c*/ 	.word	0x00000000
        /*0030*/ 	.short	0x0002
        /*0032*/ 	.short	0x0010
        /*0034*/ 	.byte	0x00, 0xf0, 0x21, 0x00


	//----- nvinfo : EIATTR_KPARAM_INFO
	.align		4
.L_62:
        /*0038*/ 	.byte	0x04, 0x17
        /*003a*/ 	.short	(.L_64 - .L_63)
.L_63:
        /*003c*/ 	.word	0x00000000
        /*0040*/ 	.short	0x0001
        /*0042*/ 	.short	0x0008
        /*0044*/ 	.byte	0x00, 0xf0, 0x21, 0x00


	//----- nvinfo : EIATTR_KPARAM_INFO
	.align		4
.L_64:
        /*0048*/ 	.byte	0x04, 0x17
        /*004a*/ 	.short	(.L_66 - .L_65)
.L_65:
        /*004c*/ 	.word	0x00000000
        /*0050*/ 	.short	0x0000
        /*0052*/ 	.short	0x0000
        /*0054*/ 	.byte	0x00, 0xf5, 0x21, 0x00


	//----- nvinfo : EIATTR_SPARSE_MMA_MASK
	.align		4
.L_66:
        /*0058*/ 	.byte	0x03, 0x50
        /*005a*/ 	.short	0x0000


	//----- nvinfo : EIATTR_MAXREG_COUNT
	.align		4
        /*005c*/ 	.byte	0x03, 0x1b
        /*005e*/ 	.short	0x00ff


	//----- nvinfo : EIATTR_MERCURY_ISA_VERSION
	.align		4
        /*0060*/ 	.byte	0x03, 0x5f
        /*0062*/ 	.short	0x0101


	//----- nvinfo : EIATTR_VRC_CTA_INIT_COUNT
	.align		4
        /*0064*/ 	.byte	0x02, 0x4a
	.zero		1
	.zero		1


	//----- nvinfo : EIATTR_EXIT_INSTR_OFFSETS
	.align		4
        /*0068*/ 	.byte	0x04, 0x1c
        /*006a*/ 	.short	(.L_68 - .L_67)


	//   ....[0]....
.L_67:
        /*006c*/ 	.word	0x00000460


	//----- nvinfo : EIATTR_CBANK_PARAM_SIZE
	.align		4
.L_68:
        /*0070*/ 	.byte	0x03, 0x19
        /*0072*/ 	.short	0x0028


	//----- nvinfo : EIATTR_PARAM_CBANK
	.align		4
        /*0074*/ 	.byte	0x04, 0x0a
        /*0076*/ 	.short	(.L_70 - .L_69)
	.align		4
.L_69:
        /*0078*/ 	.word	index@(.nv.constant0._Z22randomize_double_arrayPdmddP17curandStateXORWOW)
        /*007c*/ 	.short	0x0380
        /*007e*/ 	.short	0x0028


	//----- nvinfo : EIATTR_SW_WAR
	.align		4
.L_70:
        /*0080*/ 	.byte	0x04, 0x36
        /*0082*/ 	.short	(.L_72 - .L_71)
.L_71:
        /*0084*/ 	.word	0x00000008
.L_72:


//--------------------- .nv.info._Z15setup_randomizeP17curandStateXORWOW --------------------------
	.section	.nv.info._Z15setup_randomizeP17curandStateXORWOW,"",@"SHT_CUDA_INFO"
	.sectionflags	@""
	.align	4


	//----- nvinfo : EIATTR_CUDA_API_VERSION
	.align		4
        /*0000*/ 	.byte	0x04, 0x37
        /*0002*/ 	.short	(.L_74 - .L_73)
.L_73:
        /*0004*/ 	.word	0x00000082


	//----- nvinfo : EIATTR_KPARAM_INFO
	.align		4
.L_74:
        /*0008*/ 	.byte	0x04, 0x17
        /*000a*/ 	.short	(.L_76 - .L_75)
.L_75:
        /*000c*/ 	.word	0x00000000
        /*0010*/ 	.short	0x0000
        /*0012*/ 	.short	0x0000
        /*0014*/ 	.byte	0x00, 0xf5, 0x21, 0x00


	//----- nvinfo : EIATTR_SPARSE_MMA_MASK
	.align		4
.L_76:
        /*0018*/ 	.byte	0x03, 0x50
        /*001a*/ 	.short	0x0000


	//----- nvinfo : EIATTR_MAXREG_COUNT
	.align		4
        /*001c*/ 	.byte	0x03, 0x1b
        /*001e*/ 	.short	0x00ff


	//----- nvinfo : EIATTR_MERCURY_ISA_VERSION
	.align		4
        /*0020*/ 	.byte	0x03, 0x5f
        /*0022*/ 	.short	0x0101


	//----- nvinfo : EIATTR_VRC_CTA_INIT_COUNT
	.align		4
        /*0024*/ 	.byte	0x02, 0x4a
	.zero		1
	.zero		1


	//----- nvinfo : EIATTR_EXIT_INSTR_OFFSETS
	.align		4
        /*0028*/ 	.byte	0x04, 0x1c
        /*002a*/ 	.short	(.L_78 - .L_77)


	//   ....[0]....
.L_77:
        /*002c*/ 	.word	0x00000e70


	//----- nvinfo : EIATTR_CRS_STACK_SIZE
	.align		4
.L_78:
        /*0030*/ 	.byte	0x04, 0x1e
        /*0032*/ 	.short	(.L_80 - .L_79)
.L_79:
        /*0034*/ 	.word	0x00000000


	//----- nvinfo : EIATTR_CBANK_PARAM_SIZE
	.align		4
.L_80:
        /*0038*/ 	.byte	0x03, 0x19
        /*003a*/ 	.short	0x0008


	//----- nvinfo : EIATTR_PARAM_CBANK
	.align		4
        /*003c*/ 	.byte	0x04, 0x0a
        /*003e*/ 	.short	(.L_82 - .L_81)
	.align		4
.L_81:
        /*0040*/ 	.word	index@(.nv.constant0._Z15setup_randomizeP17curandStateXORWOW)
        /*0044*/ 	.short	0x0380
        /*0046*/ 	.short	0x0008


	//----- nvinfo : EIATTR_SW_WAR
	.align		4
.L_82:
        /*0048*/ 	.byte	0x04, 0x36
        /*004a*/ 	.short	(.L_84 - .L_83)
.L_83:
        /*004c*/ 	.word	0x00000008
.L_84:


//--------------------- .nv.callgraph             --------------------------
	.section	.nv.callgraph,"",@"SHT_CUDA_CALLGRAPH"
	.align	4
	.sectionentsize	8
	.align		4
        /*0000*/ 	.word	0x00000000
	.align		4
        /*0004*/ 	.word	0xffffffff
	.align		4
        /*0008*/ 	.word	0x00000000
	.align		4
        /*000c*/ 	.word	0xfffffffe
	.align		4
        /*0010*/ 	.word	0x00000000
	.align		4
        /*0014*/ 	.word	0xfffffffd
	.align		4
        /*0018*/ 	.word	0x00000000
	.align		4
        /*001c*/ 	.word	0xfffffffc


//--------------------- .nv.constant4             --------------------------
	.section	.nv.constant4,"a",@progbits
	.align	8
	.align		8
.nv.constant4:
        /*0000*/ 	.dword	precalc_xorwow_matrix
	.align		8
        /*0008*/ 	.dword	precalc_xorwow_offset_matrix
	.align		8
        /*0010*/ 	.dword	mrg32k3aM1
	.align		8
        /*0018*/ 	.dword	mrg32k3aM2
	.align		8
        /*0020*/ 	.dword	mrg32k3aM1SubSeq
	.align		8
        /*0028*/ 	.dword	mrg32k3aM2SubSeq
	.align		8
        /*0030*/ 	.dword	mrg32k3aM1Seq
	.align		8
        /*0038*/ 	.dword	mrg32k3aM2Seq
	.align		8
        /*0040*/ 	.dword	a
	.align		8
        /*0048*/ 	.dword	f_sq
	.align		8
        /*0050*/ 	.dword	m0
	.align		8
        /*0058*/ 	.dword	mu_sq
	.align		8
        /*0060*/ 	.dword	lambda
	.align		8
        /*0068*/ 	.dword	epsilon
	.align		8
        /*0070*/ 	.dword	Delta
	.align		8
        /*0078*/ 	.dword	potential_ptr


//--------------------- .nv.constant3             --------------------------
	.section	.nv.constant3,"a",@progbits
	.align	8
.nv.constant3:
	.type		__cr_lgamma_table,@object
	.size		__cr_lgamma_table,(.L_8 - __cr_lgamma_table)
__cr_lgamma_table:
        /*0000*/ 	.byte	0x00, 0x00, 0x00, 0x00, 0x00, 0x00, 0x00, 0x00, 0x00, 0x00, 0x00, 0x00, 0x00, 0x00, 0x00, 0x00
        /*0010*/ 	.byte	0xef, 0x39, 0xfa, 0xfe, 0x42, 0x2e, 0xe6, 0x3f, 0x02, 0x20, 0x2a, 0xfa, 0x0b, 0xab, 0xfc, 0x3f
        /*0020*/ 	.byte	0xf9, 0x2c, 0x92, 0x7c, 0xa7, 0x6c, 0x09, 0x40, 0xc9, 0x79, 0x44, 0x3c, 0x64, 0x26, 0x13, 0x40
        /*0030*/ 	.byte	0xca, 0x01, 0xcf, 0x3a, 0x27, 0x51, 0x1a, 0x40, 0x30, 0xcc, 0x2d, 0xf3, 0xe1, 0x0c, 0x21, 0x40
        /*0040*/ 	.byte	0x0d, 0xb7, 0xfc, 0x82, 0x8e, 0x35, 0x25, 0x40
.L_8:


//--------------------- .nv.constant2._Z15metropolis_stepPdP17curandStateXORWOW --------------------------
	.section	.nv.constant2._Z15metropolis_stepPdP17curandStateXORWOW,"a",@progbits
	.sectionflags	@""
	.align	4
.nv.constant2._Z15metropolis_stepPdP17curandStateXORWOW:
        /*0000*/ 	.byte	0x01, 0x00, 0x00, 0x00, 0x00, 0x00, 0x00, 0x00, 0xe0, 0x1e, 0x00, 0x00, 0x00, 0x00, 0x00, 0x00


//--------------------- .text._Z15metropolis_stepPdP17curandStateXORWOW --------------------------
	.section	.text._Z15metropolis_stepPdP17curandStateXORWOW,"ax",@progbits
	.align	128
        .global         _Z15metropolis_stepPdP17curandStateXORWOW
        .type           _Z15metropolis_stepPdP17curandStateXORWOW,@function
        .size           _Z15metropolis_stepPdP17curandStateXORWOW,(.L_x_48 - _Z15metropolis_stepPdP17curandStateXORWOW)
        .other          _Z15metropolis_stepPdP17curandStateXORWOW,@"STO_CUDA_ENTRY STV_DEFAULT"
_Z15metropolis_stepPdP17curandStateXORWOW:
.text._Z15metropolis_stepPdP17curandStateXORWOW:
[----:B------:R-:W0:Y:S01]  /*0000*/  LDC R1, c[0x0][0x37c] ;  /* 0x0000df00ff017b82 */ /* 0x000e220000000800 */
[----:B------:R-:W1:Y:S07]  /*0010*/  S2R R5, SR_CTAID.X ;  /* 0x0000000000057919 */ /* 0x000e6e0000002500 */
[----:B------:R-:W2:Y:S01]  /*0020*/  LDC.64 R2, c[0x0][0x388] ;  /* 0x0000e200ff027b82 */ /* 0x000ea20000000a00 */
[----:B------:R-:W1:Y:S01]  /*0030*/  LDCU UR4, c[0x0][0x360] ;  /* 0x00006c00ff0477ac */ /* 0x000e620008000800 */
[----:B------:R-:W1:Y:S01]  /*0040*/  S2R R0, SR_TID.X ;  /* 0x0000000000007919 */ /* 0x000e620000002100 */
[----:B------:R-:W3:Y:S01]  /*0050*/  LDCU.64 UR36, c[0x0][0x358] ;  /* 0x00006b00ff2477ac */ /* 0x000ee20008000a00 */
[----:B-1----:R-:W-:-:S04]  /*0060*/  IMAD R5, R5, UR4, R0 ;  /* 0x0000000405057c24 */ /* 0x002fc8000f8e0200 */
[----:B--2---:R-:W-:-:S05]  /*0070*/  IMAD.WIDE.U32 R2, R5, 0x30, R2 ;  /* 0x0000003005027825 */ /* 0x004fca00078e0002 */
[----:B---3--:R-:W2:Y:S04]  /*0080*/  LDG.E.64 R24, desc[UR36][R2.64] ;  /* 0x0000002402187981 */ /* 0x008ea8000c1e1b00 */
[----:B------:R-:W3:Y:S04]  /*0090*/  LDG.E.64 R22, desc[UR36][R2.64+0x10] ;  /* 0x0000102402167981 */ /* 0x000ee8000c1e1b00 */
[----:B------:R-:W4:Y:S01]  /*00a0*/  LDG.E.64 R26, desc[UR36][R2.64+0x8] ;  /* 0x00000824021a7981 */ /* 0x000f22000c1e1b00 */
[----:B------:R-:W1:Y:S03]  /*00b0*/  LDC.64 R4, c[0x0][0x380] ;  /* 0x0000e000ff047b82 */ /* 0x000e660000000a00 */
[----:B------:R-:W5:Y:S04]  /*00c0*/  LDG.E R28, desc[UR36][R2.64+0x20] ;  /* 0x00002024021c7981 */ /* 0x000f68000c1e1900 */
[----:B------:R-:W5:Y:S01]  /*00d0*/  LDG.E.64 R68, desc[UR36][R2.64+0x28] ;  /* 0x0000282402447981 */ /* 0x000f62000c1e1b00 */
[----:B------:R-:W0:Y:S03]  /*00e0*/  LDC.64 R44, c[0x4][0x68] ;  /* 0x01001a00ff2c7b82 */ /* 0x000e260000000a00 */
[----:B------:R-:W5:Y:S05]  /*00f0*/  LDG.E.64 R18, desc[UR36][R2.64+0x18] ;  /* 0x0000182402127981 */ /* 0x000f6a000c1e1b00 */
[----:B------:R-:W0:Y:S01]  /*0100*/  LDC.64 R38, c[0x4][0x50] ;  /* 0x01001400ff267b82 */ /* 0x000e220000000a00 */
[----:B-1----:R-:W4:Y:S04]  /*0110*/  LDG.E.64 R46, desc[UR36][R4.64+-0x8] ;  /* 0xfffff824042e7981 */ /* 0x002f28000c1e1b00 */
[----:B------:R1:W5:Y:S04]  /*0120*/  LDG.E.64 R36, desc[UR36][R4.64+0x8] ;  /* 0x0000082404247981 */ /* 0x000368000c1e1b00 */
[----:B0-----:R-:W5:Y:S04]  /*0130*/  LDG.E.64 R44, desc[UR36][R44.64] ;  /* 0x000000242c2c7981 */ /* 0x001f68000c1e1b00 */
[----:B------:R-:W5:Y:S01]  /*0140*/  LDG.E.64 R38, desc[UR36][R38.64] ;  /* 0x0000002426267981 */ /* 0x000f62000c1e1b00 */
[----:B-1----:R-:W-:Y:S01]  /*0150*/  IMAD.MOV.U32 R5, RZ, RZ, 0x3ca00000 ;  /* 0x3ca00000ff057424 */ /* 0x002fe200078e00ff */
[----:B------:R-:W-:Y:S01]  /*0160*/  MOV R20, 0x310 ;  /* 0x0000031000147802 */ /* 0x000fe20000000f00 */
[----:B------:R-:W-:Y:S01]  /*0170*/  IMAD.MOV.U32 R21, RZ, RZ, 0x0 ;  /* 0x00000000ff157424 */ /* 0x000fe200078e00ff */
[----:B--2---:R-:W-:-:S04]  /*0180*/  SHF.R.U32.HI R0, RZ, 0x2, R25 ;  /* 0x00000002ff007819 */ /* 0x004fc80000011619 */
[----:B------:R-:W-:Y:S01]  /*0190*/  LOP3.LUT R0, R0, R25, RZ, 0x3c, !PT ;  /* 0x0000001900007212 */ /* 0x000fe200078e3cff */
[----:B---3--:R-:W-:-:S04]  /*01a0*/  IMAD.SHL.U32 R6, R23, 0x10, RZ ;  /* 0x0000001017067824 */ /* 0x008fc800078e00ff */
[----:B------:R-:W-:Y:S01]  /*01b0*/  IMAD.SHL.U32 R7, R0, 0x2, RZ ;  /* 0x0000000200077824 */ /* 0x000fe200078e00ff */
[----:B----4-:R-:W-:-:S04]  /*01c0*/  SHF.R.U32.HI R9, RZ, 0x2, R26 ;  /* 0x00000002ff097819 */ /* 0x010fc8000001161a */
[----:B------:R-:W-:Y:S02]  /*01d0*/  LOP3.LUT R7, R23, R6, R7, 0x96, !PT ;  /* 0x0000000617077212 */ /* 0x000fe400078e9607 */
[----:B------:R-:W-:Y:S02]  /*01e0*/  LOP3.LUT R9, R9, R26, RZ, 0x3c, !PT ;  /* 0x0000001a09097212 */ /* 0x000fe400078e3cff */
[----:B------:R-:W-:-:S03]  /*01f0*/  LOP3.LUT R16, R7, R0, RZ, 0x3c, !PT ;  /* 0x0000000007107212 */ /* 0x000fc600078e3cff */
[----:B------:R-:W-:Y:S02]  /*0200*/  IMAD.SHL.U32 R4, R9, 0x2, RZ ;  /* 0x0000000209047824 */ /* 0x000fe400078e00ff */
[----:B------:R-:W-:-:S05]  /*0210*/  IMAD.SHL.U32 R0, R16, 0x10, RZ ;  /* 0x0000001010007824 */ /* 0x000fca00078e00ff */
[----:B------:R-:W-:Y:S01]  /*0220*/  LOP3.LUT R9, R9, R4, R0, 0x96, !PT ;  /* 0x0000000409097212 */ /* 0x000fe200078e9600 */
[----:B------:R-:W-:-:S03]  /*0230*/  VIADD R2, R24, 0xb0f8a ;  /* 0x000b0f8a18027836 */ /* 0x000fc60000000000 */
[----:B------:R-:W-:-:S05]  /*0240*/  LOP3.LUT R17, R9, R16, RZ, 0x3c, !PT ;  /* 0x0000001009117212 */ /* 0x000fca00078e3cff */
[----:B------:R-:W-:Y:S01]  /*0250*/  IMAD.IADD R8, R17, 0x1, R2 ;  /* 0x0000000111087824 */ /* 0x000fe200078e0202 */
[----:B------:R-:W-:-:S03]  /*0260*/  IADD3 R3, PT, PT, R24, 0x587c5, R16 ;  /* 0x000587c518037810 */ /* 0x000fc60007ffe010 */
[----:B------:R-:W-:-:S03]  /*0270*/  IMAD.WIDE.U32 R8, R8, 0x200000, RZ ;  /* 0x0020000008087825 */ /* 0x000fc600078e00ff */
[----:B------:R-:W-:-:S04]  /*0280*/  LOP3.LUT R8, R8, R3, RZ, 0x3c, !PT ;  /* 0x0000000308087212 */ /* 0x000fc800078e3cff */
[----:B------:R-:W0:Y:S01]  /*0290*/  I2F.F64.U64 R62, R8 ;  /* 0x00000008003e7312 */ /* 0x000e220000301800 */
[----:B------:R-:W-:-:S06]  /*02a0*/  IMAD.MOV.U32 R4, RZ, RZ, 0x0 ;  /* 0x00000000ff047424 */ /* 0x000fcc00078e00ff */
[----:B0-----:R-:W-:-:S08]  /*02b0*/  DFMA R62, R62, R4, 5.5511151231257827021e-17 ;  /* 0x3c9000003e3e742b */ /* 0x001fd00000000004 */
[----:B------:R-:W-:Y:S01]  /*02c0*/  DADD R30, R62, -R46 ;  /* 0x000000003e1e7229 */ /* 0x000fe2000000082e */
[----:B------:R-:W-:Y:S02]  /*02d0*/  IMAD.MOV.U32 R6, RZ, RZ, RZ ;  /* 0x000000ffff067224 */ /* 0x000fe400078e00ff */
[----:B------:R-:W-:-:S05]  /*02e0*/  IMAD.MOV.U32 R7, RZ, RZ, 0x40000000 ;  /* 0x40000000ff077424 */ /* 0x000fca00078e00ff */
[----:B------:R-:W-:-:S11]  /*02f0*/  DADD R4, -RZ, |R30| ;  /* 0x00000000ff047229 */ /* 0x000fd6000000051e */
[----:B-----5:R-:W-:Y:S05]  /*0300*/  CALL.REL.NOINC `($_Z15metropolis_stepPdP17curandStateXORWOW$__internal_accurate_pow) ;  /* 0x0000002800147944 */ /* 0x020fea0003c00000 */
[C---:B------:R-:W-:Y:S01]  /*0310*/  DADD R6, R30.reuse, 2 ;  /* 0x400000001e067429 */ /* 0x040fe20000000000 */
[----:B------:R-:W-:Y:S01]  /*0320*/  BSSY.RECONVERGENT B0, `(.L_x_0) ;  /* 0x000000e000007945 */ /* 0x000fe20003800200 */
[C---:B------:R-:W-:Y:S02]  /*0330*/  DSETP.NEU.AND P1, PT, R30.reuse, RZ, PT ;  /* 0x000000ff1e00722a */ /* 0x040fe40003f2d000 */
[----:B------:R-:W-:-:S06]  /*0340*/  DSETP.NEU.AND P0, PT, R30, 1, PT ;  /* 0x3ff000001e00742a */ /* 0x000fcc0003f0d000 */
[----:B------:R-:W-:-:S04]  /*0350*/  LOP3.LUT R6, R7, 0x7ff00000, RZ, 0xc0, !PT ;  /* 0x7ff0000007067812 */ /* 0x000fc800078ec0ff */
[----:B------:R-:W-:Y:S01]  /*0360*/  ISETP.NE.AND P2, PT, R6, 0x7ff00000, PT ;  /* 0x7ff000000600780c */ /* 0x000fe20003f45270 */
[----:B------:R-:W-:Y:S01]  /*0370*/  DADD R6, -RZ, |R44| ;  /* 0x00000000ff067229 */ /* 0x000fe2000000052c */
[----:B------:R-:W-:-:S11]  /*0380*/  @!P1 CS2R R4, SRZ ;  /* 0x0000000000049805 */ /* 0x000fd6000001ff00 */
[----:B------:R-:W-:Y:S05]  /*0390*/  @P2 BRA `(.L_x_1) ;  /* 0x0000000000182947 */ /* 0x000fea0003800000 */
[----:B------:R-:W-:-:S14]  /*03a0*/  DSETP.NAN.AND P1, PT, R30, R30, PT ;  /* 0x0000001e1e00722a */ /* 0x000fdc0003f28000 */
[----:B------:R-:W-:Y:S01]  /*03b0*/  @P1 DADD R4, R30, 2 ;  /* 0x400000001e041429 */ /* 0x000fe20000000000 */
[----:B------:R-:W-:Y:S10]  /*03c0*/  @P1 BRA `(.L_x_1) ;  /* 0x00000000000c1947 */ /* 0x000ff40003800000 */
[----:B------:R-:W-:-:S14]  /*03d0*/  DSETP.NEU.AND P1, PT, |R30|, +INF , PT ;  /* 0x7ff000001e00742a */ /* 0x000fdc0003f2d200 */
[----:B------:R-:W-:Y:S01]  /*03e0*/  @!P1 IMAD.MOV.U32 R4, RZ, RZ, 0x0 ;  /* 0x00000000ff049424 */ /* 0x000fe200078e00ff */
[----:B------:R-:W-:-:S07]  /*03f0*/  @!P1 MOV R5, 0x7ff00000 ;  /* 0x7ff0000000059802 */ /* 0x000fce0000000f00 */
.L_x_1:
[----:B------:R-:W-:Y:S05]  /*0400*/  BSYNC.RECONVERGENT B0 ;  /* 0x0000000000007941 */ /* 0x000fea0003800200 */
.L_x_0:
[----:B------:R-:W-:Y:S01]  /*0410*/  DMUL R38, R38, 0.5 ;  /* 0x3fe0000026267828 */ /* 0x000fe20000000000 */
[----:B------:R-:W-:Y:S01]  /*0420*/  FSEL R4, R4, RZ, P0 ;  /* 0x000000ff04047208 */ /* 0x000fe20000000000 */
[----:B------:R-:W-:Y:S01]  /*0430*/  IMAD.MOV.U32 R21, RZ, RZ, 0x0 ;  /* 0x00000000ff157424 */ /* 0x000fe200078e00ff */
[----:B------:R-:W-:Y:S02]  /*0440*/  FSEL R5, R5, 1.875, P0 ;  /* 0x3ff0000005057808 */ /* 0x000fe40000000000 */
[----:B------:R-:W-:-:S04]  /*0450*/  MOV R20, 0x4c0 ;  /* 0x000004c000147802 */ /* 0x000fc80000000f00 */
[----:B------:R-:W-:Y:S01]  /*0460*/  DMUL R38, R38, R4 ;  /* 0x0000000426267228 */ /* 0x000fe20000000000 */
[----:B------:R-:W-:Y:S02]  /*0470*/  IMAD.MOV.U32 R4, RZ, RZ, R6 ;  /* 0x000000ffff047224 */ /* 0x000fe400078e0006 */
[----:B------:R-:W-:Y:S02]  /*0480*/  IMAD.MOV.U32 R5, RZ, RZ, R7 ;  /* 0x000000ffff057224 */ /* 0x000fe400078e0007 */
[----:B------:R-:W-:Y:S02]  /*0490*/  IMAD.MOV.U32 R6, RZ, RZ, RZ ;  /* 0x000000ffff067224 */ /* 0x000fe400078e00ff */
[----:B------:R-:W-:-:S07]  /*04a0*/  IMAD.MOV.U32 R7, RZ, RZ, 0x40000000 ;  /* 0x40000000ff077424 */ /* 0x000fce00078e00ff */
[----:B------:R-:W-:Y:S05]  /*04b0*/  CALL.REL.NOINC `($_Z15metropolis_stepPdP17curandStateXORWOW$__internal_accurate_pow) ;  /* 0x0000002400a87944 */ /* 0x000fea0003c00000 */
[C---:B------:R-:W-:Y:S02]  /*04c0*/  DADD R6, R44.reuse, 2 ;  /* 0x400000002c067429 */ /* 0x040fe40000000000 */
[C---:B------:R-:W-:Y:S02]  /*04d0*/  DSETP.NEU.AND P1, PT, R44.reuse, RZ, PT ;  /* 0x000000ff2c00722a */ /* 0x040fe40003f2d000 */
[----:B------:R-:W-:-:S06]  /*04e0*/  DSETP.NEU.AND P0, PT, R44, 1, PT ;  /* 0x3ff000002c00742a */ /* 0x000fcc0003f0d000 */
[----:B------:R-:W-:-:S04]  /*04f0*/  LOP3.LUT R6, R7, 0x7ff00000, RZ, 0xc0, !PT ;  /* 0x7ff0000007067812 */ /* 0x000fc800078ec0ff */
[----:B------:R-:W-:Y:S02]  /*0500*/  ISETP.NE.AND P2, PT, R6, 0x7ff00000, PT ;  /* 0x7ff000000600780c */ /* 0x000fe40003f45270 */
[----:B------:R-:W-:-:S11]  /*0510*/  @!P1 CS2R R4, SRZ ;  /* 0x0000000000049805 */ /* 0x000fd6000001ff00 */
[----:B------:R-:W-:Y:S05]  /*0520*/  @P2 BRA `(.L_x_2) ;  /* 0x0000000000182947 */ /* 0x000fea0003800000 */
[----:B------:R-:W-:-:S14]  /*0530*/  DSETP.NAN.AND P1, PT, R44, R44, PT ;  /* 0x0000002c2c00722a */ /* 0x000fdc0003f28000 */
[----:B------:R-:W-:Y:S01]  /*0540*/  @P1 DADD R4, R44, 2 ;  /* 0x400000002c041429 */ /* 0x000fe20000000000 */
[----:B------:R-:W-:Y:S10]  /*0550*/  @P1 BRA `(.L_x_2) ;  /* 0x00000000000c1947 */ /* 0x000ff40003800000 */
[----:B------:R-:W-:-:S14]  /*0560*/  DSETP.NEU.AND P1, PT, |R44|, +INF , PT ;  /* 0x7ff000002c00742a */ /* 0x000fdc0003f2d200 */
[----:B------:R-:W-:Y:S02]  /*0570*/  @!P1 IMAD.MOV.U32 R4, RZ, RZ, 0x0 ;  /* 0x00000000ff049424 */ /* 0x000fe400078e00ff */
[----:B------:R-:W-:-:S07]  /*0580*/  @!P1 IMAD.MOV.U32 R5, RZ, RZ, 0x7ff00000 ;  /* 0x7ff00000ff059424 */ /* 0x000fce00078e00ff */
.L_x_2:
[----:B------:R-:W-:Y:S01]  /*0590*/  FSEL R7, R5, 1.875, P0 ;  /* 0x3ff0000005077808 */ /* 0x000fe20000000000 */
[----:B------:R-:W-:Y:S01]  /*05a0*/  BSSY.RECONVERGENT B0, `(.L_x_3) ;  /* 0x0000016000007945 */ /* 0x000fe20003800200 */
[----:B------:R-:W-:Y:S01]  /*05b0*/  FSEL R6, R4, RZ, P0 ;  /* 0x000000ff04067208 */ /* 0x000fe20000000000 */
[----:B------:R-:W-:Y:S01]  /*05c0*/  IMAD.MOV.U32 R4, RZ, RZ, 0x1 ;  /* 0x00000001ff047424 */ /* 0x000fe200078e00ff */
[----:B------:R-:W0:Y:S01]  /*05d0*/  MUFU.RCP64H R5, R7 ;  /* 0x0000000700057308 */ /* 0x000e220000001800 */
[----:B------:R-:W-:-:S04]  /*05e0*/  FSETP.GEU.AND P1, PT, |R39|, 6.5827683646048100446e-37, PT ;  /* 0x036000002700780b */ /* 0x000fc80003f2e200 */
[----:B0-----:R-:W-:-:S08]  /*05f0*/  DFMA R8, -R6, R4, 1 ;  /* 0x3ff000000608742b */ /* 0x001fd00000000104 */
[----:B------:R-:W-:-:S08]  /*0600*/  DFMA R8, R8, R8, R8 ;  /* 0x000000080808722b */ /* 0x000fd00000000008 */
[----:B------:R-:W-:-:S08]  /*0610*/  DFMA R8, R4, R8, R4 ;  /* 0x000000080408722b */ /* 0x000fd00000000004 */
[----:B------:R-:W-:-:S08]  /*0620*/  DFMA R4, -R6, R8, 1 ;  /* 0x3ff000000604742b */ /* 0x000fd00000000108 */
[----:B------:R-:W-:-:S08]  /*0630*/  DFMA R4, R8, R4, R8 ;  /* 0x000000040804722b */ /* 0x000fd00000000008 */
[----:B------:R-:W-:-:S08]  /*0640*/  DMUL R30, R38, R4 ;  /* 0x00000004261e7228 */ /* 0x000fd00000000000 */
[----:B------:R-:W-:-:S08]  /*0650*/  DFMA R8, -R6, R30, R38 ;  /* 0x0000001e0608722b */ /* 0x000fd00000000126 */
[----:B------:R-:W-:-:S10]  /*0660*/  DFMA R30, R4, R8, R30 ;  /* 0x00000008041e722b */ /* 0x000fd4000000001e */
[----:B------:R-:W-:-:S05]  /*0670*/  FFMA R0, RZ, R7, R31 ;  /* 0x00000007ff007223 */ /* 0x000fca000000001f */
[----:B------:R-:W-:-:S13]  /*0680*/  FSETP.GT.AND P0, PT, |R0|, 1.469367938527859385e-39, PT ;  /* 0x001000000000780b */ /* 0x000fda0003f04200 */
[----:B------:R-:W-:Y:S05]  /*0690*/  @P0 BRA P1, `(.L_x_4) ;  /* 0x0000000000180947 */ /* 0x000fea0000800000 */
[----:B------:R-:W-:Y:S01]  /*06a0*/  IMAD.MOV.U32 R4, RZ, RZ, R38 ;  /* 0x000000ffff047224 */ /* 0x000fe200078e0026 */
[----:B------:R-:W-:Y:S01]  /*06b0*/  MOV R0, 0x6e0 ;  /* 0x000006e000007802 */ /* 0x000fe20000000f00 */
[----:B------:R-:W-:-:S07]  /*06c0*/  IMAD.MOV.U32 R5, RZ, RZ, R39 ;  /* 0x000000ffff057224 */ /* 0x000fce00078e0027 */
[----:B------:R-:W-:Y:S05]  /*06d0*/  CALL.REL.NOINC `($__internal_0_$__cuda_sm20_div_rn_f64_full) ;  /* 0x0000001c00ac7944 */ /* 0x000fea0003c00000 */
[----:B------:R-:W-:Y:S01]  /*06e0*/  IMAD.MOV.U32 R30, RZ, RZ, R54 ;  /* 0x000000ffff1e7224 */ /* 0x000fe200078e0036 */
[----:B------:R-:W-:-:S07]  /*06f0*/  MOV R31, R55 ;  /* 0x00000037001f7202 */ /* 0x000fce0000000f00 */
.L_x_4:
[----:B------:R-:W-:Y:S05]  /*0700*/  BSYNC.RECONVERGENT B0 ;  /* 0x0000000000007941 */ /* 0x000fea0003800200 */
.L_x_3:
[----:B------:R-:W0:Y:S02]  /*0710*/  LDC.64 R6, c[0x4][0x78] ;  /* 0x01001e00ff067b82 */ /* 0x000e240000000a00 */
[----:B0-----:R-:W2:Y:S01]  /*0720*/  LDG.E R6, desc[UR36][R6.64] ;  /* 0x0000002406067981 */ /* 0x001ea2000c1e1900 */
[----:B------:R-:W-:Y:S01]  /*0730*/  IMAD.MOV.U32 R4, RZ, RZ, R46 ;  /* 0x000000ffff047224 */ /* 0x000fe200078e002e */
[----:B------:R-:W-:Y:S01]  /*0740*/  MOV R20, 0x790 ;  /* 0x0000079000147802 */ /* 0x000fe20000000f00 */
[----:B------:R-:W-:Y:S02]  /*0750*/  IMAD.MOV.U32 R5, RZ, RZ, R47 ;  /* 0x000000ffff057224 */ /* 0x000fe400078e002f */
[----:B------:R-:W-:Y:S01]  /*0760*/  IMAD.MOV.U32 R21, RZ, RZ, 0x0 ;  /* 0x00000000ff157424 */ /* 0x000fe200078e00ff */
[----:B--2---:R0:W1:Y:S06]  /*0770*/  LDC.64 R8, c[0x2][R6] ;  /* 0x0080000006087b82 */ /* 0x00406c0000000a00 */
[----:B01----:R-:W-:Y:S05]  /*0780*/  CALL.REL.NOINC R8 `(_Z15metropolis_stepPdP17curandStateXORWOW) ;  /* 0xfffffff8081c7344 */ /* 0x003fea0003c3ffff */
[----:B------:R-:W0:Y:S08]  /*0790*/  LDC.64 R60, c[0x4][0x68] ;  /* 0x01001a00ff3c7b82 */ /* 0x000e300000000a00 */
[----:B------:R-:W1:Y:S01]  /*07a0*/  LDC.64 R38, c[0x4][0x50] ;  /* 0x01001400ff267b82 */ /* 0x000e620000000a00 */
[----:B0-----:R-:W5:Y:S04]  /*07b0*/  LDG.E.64 R60, desc[UR36][R60.64] ;  /* 0x000000243c3c7981 */ /* 0x001f68000c1e1b00 */
[----:B-1----:R-:W5:Y:S01]  /*07c0*/  LDG.E.64 R38, desc[UR36][R38.64] ;  /* 0x0000002426267981 */ /* 0x002f62000c1e1b00 */
[----:B------:R-:W-:Y:S01]  /*07d0*/  DADD R36, -R62, R36 ;  /* 0x000000003e247229 */ /* 0x000fe20000000124 */
[----:B------:R-:W-:Y:S01]  /*07e0*/  MOV R20, 0x880 ;  /* 0x0000088000147802 */ /* 0x000fe20000000f00 */
[----:B------:R-:W-:Y:S01]  /*07f0*/  DADD R30, R4, R30 ;  /* 0x00000000041e7229 */ /* 0x000fe2000000001e */
[----:B------:R-:W-:-:S05]  /*0800*/  IMAD.MOV.U32 R21, RZ, RZ, 0x0 ;  /* 0x00000000ff157424 */ /* 0x000fca00078e00ff */
[----:B------:R-:W-:Y:S02]  /*0810*/  DADD R6, -RZ, |R36| ;  /* 0x00000000ff067229 */ /* 0x000fe40000000524 */
[----:B------:R-:W-:-:S08]  /*0820*/  DMUL R30, R44, R30 ;  /* 0x0000001e2c1e7228 */ /* 0x000fd00000000000 */
[----:B------:R-:W-:Y:S02]  /*0830*/  IMAD.MOV.U32 R4, RZ, RZ, R6 ;  /* 0x000000ffff047224 */ /* 0x000fe400078e0006 */
[----:B------:R-:W-:Y:S02]  /*0840*/  IMAD.MOV.U32 R5, RZ, RZ, R7 ;  /* 0x000000ffff057224 */ /* 0x000fe400078e0007 */
[----:B------:R-:W-:Y:S02]  /*0850*/  IMAD.MOV.U32 R6, RZ, RZ, RZ ;  /* 0x000000ffff067224 */ /* 0x000fe400078e00ff */
[----:B------:R-:W-:-:S07]  /*0860*/  IMAD.MOV.U32 R7, RZ, RZ, 0x40000000 ;  /* 0x40000000ff077424 */ /* 0x000fce00078e00ff */
        /* <DEDUP_REMOVED lines=16> */
.L_x_6:
[----:B------:R-:W-:Y:S05]  /*0970*/  BSYNC.RECONVERGENT B0 ;  /* 0x0000000000007941 */ /* 0x000fea0003800200 */
.L_x_5:
[----:B------:R-:W-:Y:S01]  /*0980*/  DMUL R36, R38, 0.5 ;  /* 0x3fe0000026247828 */ /* 0x000fe20000000000 */
[----:B------:R-:W-:Y:S01]  /*0990*/  FSEL R4, R4, RZ, P0 ;  /* 0x000000ff04047208 */ /* 0x000fe20000000000 */
[----:B------:R-:W-:Y:S01]  /*09a0*/  IMAD.MOV.U32 R21, RZ, RZ, 0x0 ;  /* 0x00000000ff157424 */ /* 0x000fe200078e00ff */
[----:B------:R-:W-:Y:S02]  /*09b0*/  FSEL R5, R5, 1.875, P0 ;  /* 0x3ff0000005057808 */ /* 0x000fe40000000000 */
[----:B------:R-:W-:-:S04]  /*09c0*/  MOV R20, 0xa30 ;  /* 0x00000a3000147802 */ /* 0x000fc80000000f00 */
[----:B------:R-:W-:Y:S01]  /*09d0*/  DMUL R36, R36, R4 ;  /* 0x0000000424247228 */ /* 0x000fe20000000000 */
[----:B------:R-:W-:Y:S01]  /*09e0*/  IMAD.MOV.U32 R4, RZ, RZ, R6 ;  /* 0x000000ffff047224 */ /* 0x000fe200078e0006 */
[----:B------:R-:W-:Y:S01]  /*09f0*/  MOV R5, R7 ;  /* 0x0000000700057202 */ /* 0x000fe20000000f00 */
        /* <DEDUP_REMOVED lines=16> */
.L_x_7:
        /* <DEDUP_REMOVED lines=21> */
.L_x_9:
[----:B------:R-:W-:Y:S05]  /*0c50*/  BSYNC.RECONVERGENT B0 ;  /* 0x0000000000007941 */ /* 0x000fea0003800200 */
.L_x_8:
        /* <DEDUP_REMOVED lines=9> */
[----:B------:R-:W1:Y:S08]  /*0cf0*/  LDC.64 R38, c[0x4][0x68] ;  /* 0x01001a00ff267b82 */ /* 0x000e700000000a00 */
[----:B------:R-:W2:Y:S01]  /*0d00*/  LDC.64 R36, c[0x4][0x50] ;  /* 0x01001400ff247b82 */ /* 0x000ea20000000a00 */
[----:B0-----:R-:W3:Y:S04]  /*0d10*/  LDG.E.64 R52, desc[UR36][R8.64+-0x8] ;  /* 0xfffff82408347981 */ /* 0x001ee8000c1e1b00 */
[----:B------:R-:W3:Y:S04]  /*0d20*/  LDG.E.64 R46, desc[UR36][R8.64] ;  /* 0x00000024082e7981 */ /* 0x000ee8000c1e1b00 */
[----:B------:R0:W5:Y:S04]  /*0d30*/  LDG.E.64 R44, desc[UR36][R8.64+0x8] ;  /* 0x00000824082c7981 */ /* 0x000168000c1e1b00 */
[----:B-1----:R-:W5:Y:S04]  /*0d40*/  LDG.E.64 R38, desc[UR36][R38.64] ;  /* 0x0000002426267981 */ /* 0x002f68000c1e1b00 */
[----:B--2---:R-:W5:Y:S01]  /*0d50*/  LDG.E.64 R36, desc[UR36][R36.64] ;  /* 0x0000002424247981 */ /* 0x004f62000c1e1b00 */
[----:B------:R-:W-:Y:S01]  /*0d60*/  DADD R4, R4, R54 ;  /* 0x0000000004047229 */ /* 0x000fe20000000036 */
[----:B------:R-:W-:Y:S01]  /*0d70*/  MOV R20, 0xe10 ;  /* 0x00000e1000147802 */ /* 0x000fe20000000f00 */
[----:B------:R-:W-:-:S06]  /*0d80*/  IMAD.MOV.U32 R21, RZ, RZ, 0x0 ;  /* 0x00000000ff157424 */ /* 0x000fcc00078e00ff */
[----:B------:R-:W-:Y:S02]  /*0d90*/  DFMA R30, R60, R4, R30 ;  /* 0x000000043c1e722b */ /* 0x000fe4000000001e */
[----:B---3--:R-:W-:-:S08]  /*0da0*/  DADD R6, -R52, R46 ;  /* 0x0000000034067229 */ /* 0x008fd0000000012e */
[----:B------:R-:W-:-:S10]  /*0db0*/  DADD R6, -RZ, |R6| ;  /* 0x00000000ff067229 */ /* 0x000fd40000000506 */
[----:B------:R-:W-:Y:S01]  /*0dc0*/  MOV R4, R6 ;  /* 0x0000000600047202 */ /* 0x000fe20000000f00 */
[----:B------:R-:W-:Y:S02]  /*0dd0*/  IMAD.MOV.U32 R5, RZ, RZ, R7 ;  /* 0x000000ffff057224 */ /* 0x000fe400078e0007 */
[----:B------:R-:W-:Y:S02]  /*0de0*/  IMAD.MOV.U32 R6, RZ, RZ, RZ ;  /* 0x000000ffff067224 */ /* 0x000fe400078e00ff */
[----:B0-----:R-:W-:-:S07]  /*0df0*/  IMAD.MOV.U32 R7, RZ, RZ, 0x40000000 ;  /* 0x40000000ff077424 */ /* 0x001fce00078e00ff */
[----:B-----5:R-:W-:Y:S05]  /*0e00*/  CALL.REL.NOINC `($_Z15metropolis_stepPdP17curandStateXORWOW$__internal_accurate_pow) ;  /* 0x0000001c00547944 */ /* 0x020fea0003c00000 */
[C-C-:B------:R-:W-:Y:S02]  /*0e10*/  DADD R8, -R52.reuse, R46.reuse ;  /* 0x0000000034087229 */ /* 0x140fe4000000012e */
[----:B------:R-:W-:-:S06]  /*0e20*/  DADD R10, -R52, R46 ;  /* 0x00000000340a7229 */ /* 0x000fcc000000012e */
[----:B------:R-:W-:Y:S02]  /*0e30*/  DADD R6, R8, 2 ;  /* 0x4000000008067429 */ /* 0x000fe40000000000 */
[----:B------:R-:W-:Y:S02]  /*0e40*/  DSETP.NEU.AND P1, PT, R10, RZ, PT ;  /* 0x000000ff0a00722a */ /* 0x000fe40003f2d000 */
        /* <DEDUP_REMOVED lines=12> */
.L_x_10:
        /* <DEDUP_REMOVED lines=22> */
[----:B------:R-:W-:Y:S01]  /*1070*/  @!P1 MOV R4, 0x0 ;  /* 0x0000000000049802 */ /* 0x000fe20000000f00 */
[----:B------:R-:W-:-:S07]  /*1080*/  @!P1 IMAD.MOV.U32 R5, RZ, RZ, 0x7ff00000 ;  /* 0x7ff00000ff059424 */ /* 0x000fce00078e00ff */
.L_x_11:
        /* <DEDUP_REMOVED lines=21> */
.L_x_13:
[----:B------:R-:W-:Y:S05]  /*11e0*/  BSYNC.RECONVERGENT B0 ;  /* 0x0000000000007941 */ /* 0x000fea0003800200 */
.L_x_12:
        /* <DEDUP_REMOVED lines=15> */
[----:B------:R-:W-:-:S05]  /*12e0*/  MOV R21, 0x0 ;  /* 0x0000000000157802 */ /* 0x000fca0000000f00 */
[----:B------:R-:W-:Y:S02]  /*12f0*/  DADD R6, -RZ, |R44| ;  /* 0x00000000ff067229 */ /* 0x000fe4000000052c */
[----:B------:R-:W-:-:S08]  /*1300*/  DMUL R38, R38, R4 ;  /* 0x0000000426267228 */ /* 0x000fd00000000000 */
[----:B------:R-:W-:Y:S02]  /*1310*/  IMAD.MOV.U32 R4, RZ, RZ, R6 ;  /* 0x000000ffff047224 */ /* 0x000fe400078e0006 */
[----:B------:R-:W-:Y:S02]  /*1320*/  IMAD.MOV.U32 R5, RZ, RZ, R7 ;  /* 0x000000ffff057224 */ /* 0x000fe400078e0007 */
[----:B------:R-:W-:Y:S02]  /*1330*/  IMAD.MOV.U32 R6, RZ, RZ, RZ ;  /* 0x000000ffff067224 */ /* 0x000fe400078e00ff */
[----:B------:R-:W-:-:S07]  /*1340*/  IMAD.MOV.U32 R7, RZ, RZ, 0x40000000 ;  /* 0x40000000ff077424 */ /* 0x000fce00078e00ff */
[----:B-----5:R-:W-:Y:S05]  /*1350*/  CALL.REL.NOINC `($_Z15metropolis_stepPdP17curandStateXORWOW$__internal_accurate_pow) ;  /* 0x0000001800007944 */ /* 0x020fea0003c00000 */
[C---:B------:R-:W-:Y:S02]  /*1360*/  DADD R6, R44.reuse, 2 ;  /* 0x400000002c067429 */ /* 0x040fe40000000000 */
        /* <DEDUP_REMOVED lines=13> */
.L_x_14:
        /* <DEDUP_REMOVED lines=24> */
.L_x_15:
        /* <DEDUP_REMOVED lines=17> */
[----:B------:R-:W-:Y:S01]  /*16d0*/  MOV R4, R36 ;  /* 0x0000002400047202 */ /* 0x000fe20000000f00 */
[----:B------:R-:W-:Y:S01]  /*16e0*/  IMAD.MOV.U32 R5, RZ, RZ, R37 ;  /* 0x000000ffff057224 */ /* 0x000fe200078e0025 */
[----:B------:R-:W-:-:S07]  /*16f0*/  MOV R0, 0x1710 ;  /* 0x0000171000007802 */ /* 0x000fce0000000f00 */
[----:B------:R-:W-:Y:S05]  /*1700*/  CALL.REL.NOINC `($__internal_0_$__cuda_sm20_div_rn_f64_full) ;  /* 0x0000000c00a07944 */ /* 0x000fea0003c00000 */
[----:B------:R-:W-:Y:S02]  /*1710*/  IMAD.MOV.U32 R44, RZ, RZ, R54 ;  /* 0x000000ffff2c7224 */ /* 0x000fe400078e0036 */
[----:B------:R-:W-:-:S07]  /*1720*/  IMAD.MOV.U32 R45, RZ, RZ, R55 ;  /* 0x000000ffff2d7224 */ /* 0x000fce00078e0037 */
.L_x_17:
[----:B------:R-:W-:Y:S05]  /*1730*/  BSYNC.RECONVERGENT B0 ;  /* 0x0000000000007941 */ /* 0x000fea0003800200 */
.L_x_16:
        /* <DEDUP_REMOVED lines=8> */
[----:B------:R-:W-:Y:S01]  /*17c0*/  DADD R4, R4, R44 ;  /* 0x0000000004047229 */ /* 0x000fe2000000002c */
[----:B------:R-:W-:Y:S07]  /*17d0*/  BSSY.RECONVERGENT B0, `(.L_x_18) ;  /* 0x0000062000007945 */ /* 0x000fee0003800200 */
[----:B------:R-:W-:-:S08]  /*17e0*/  DFMA R4, R52, R4, R38 ;  /* 0x000000043404722b */ /* 0x000fd00000000026 */
[----:B------:R-:W-:-:S08]  /*17f0*/  DADD R30, R30, -R4 ;  /* 0x000000001e1e7229 */ /* 0x000fd00000000804 */
[----:B------:R-:W-:-:S14]  /*1800*/  DSETP.GEU.AND P0, PT, R30, RZ, PT ;  /* 0x000000ff1e00722a */ /* 0x000fdc0003f0e000 */
[----:B------:R-:W0:Y:S01]  /*1810*/  @!P0 LDC.64 R4, c[0x0][0x380] ;  /* 0x0000e000ff048b82 */ /* 0x000e220000000a00 */
[----:B------:R-:W-:Y:S02]  /*1820*/  @!P0 IMAD.MOV.U32 R9, RZ, RZ, R17 ;  /* 0x000000ffff098224 */ /* 0x000fe400078e0011 */
[----:B------:R-:W-:Y:S02]  /*1830*/  @!P0 IMAD.MOV.U32 R8, RZ, RZ, R16 ;  /* 0x000000ffff088224 */ /* 0x000fe400078e0010 */
[----:B------:R-:W-:Y:S01]  /*1840*/  @!P0 IMAD.MOV.U32 R17, RZ, RZ, R23 ;  /* 0x000000ffff118224 */ /* 0x000fe200078e0017 */
[----:B------:R-:W-:Y:S01]  /*1850*/  @!P0 MOV R23, R27 ;  /* 0x0000001b00178202 */ /* 0x000fe20000000f00 */
[----:B------:R-:W-:Y:S01]  /*1860*/  @!P0 IMAD.MOV.U32 R16, RZ, RZ, R22 ;  /* 0x000000ffff108224 */ /* 0x000fe200078e0016 */
[----:B0-----:R0:W-:Y:S01]  /*1870*/  @!P0 STG.E.64 desc[UR36][R4.64], R62 ;  /* 0x0000003e04008986 */ /* 0x0011e2000c101b24 */
[----:B------:R-:W-:Y:S05]  /*1880*/  @!P0 BRA `(.L_x_19) ;  /* 0x0000000400588947 */ /* 0x000fea0003800000 */
[----:B0-----:R-:W-:Y:S01]  /*1890*/  IMAD.MOV.U32 R4, RZ, RZ, 0x652b82fe ;  /* 0x652b82feff047424 */ /* 0x001fe200078e00ff */
[----:B------:R-:W-:Y:S01]  /*18a0*/  UMOV UR4, 0xfefa39ef ;  /* 0xfefa39ef00047882 */ /* 0x000fe20000000000 */
[----:B------:R-:W-:Y:S01]  /*18b0*/  IMAD.MOV.U32 R5, RZ, RZ, 0x3ff71547 ;  /* 0x3ff71547ff057424 */ /* 0x000fe200078e00ff */
[----:B------:R-:W-:Y:S01]  /*18c0*/  UMOV UR5, 0x3fe62e42 ;  /* 0x3fe62e4200057882 */ /* 0x000fe20000000000 */
[----:B------:R-:W-:Y:S01]  /*18d0*/  SHF.R.U32.HI R0, RZ, 0x2, R27 ;  /* 0x00000002ff007819 */ /* 0x000fe2000001161b */
[----:B------:R-:W-:Y:S01]  /*18e0*/  IMAD.SHL.U32 R9, R17, 0x10, RZ ;  /* 0x0000001011097824 */ /* 0x000fe200078e00ff */
[----:B------:R-:W-:Y:S01]  /*18f0*/  SHF.R.U32.HI R11, RZ, 0x2, R22 ;  /* 0x00000002ff0b7819 */ /* 0x000fe20000011616 */
[----:B------:R-:W-:Y:S01]  /*1900*/  DADD R20, -RZ, -R30 ;  /* 0x00000000ff147229 */ /* 0x000fe2000000091e */
[----:B------:R-:W-:Y:S01]  /*1910*/  LOP3.LUT R0, R0, R27, RZ, 0x3c, !PT ;  /* 0x0000001b00007212 */ /* 0x000fe200078e3cff */
[----:B------:R-:W-:Y:S01]  /*1920*/  DFMA R4, R30, -R4, 6.75539944105574400000e+15 ;  /* 0x433800001e04742b */ /* 0x000fe20000000804 */
[----:B------:R-:W-:Y:S01]  /*1930*/  LOP3.LUT R22, R11, R22, RZ, 0x3c, !PT ;  /* 0x000000160b167212 */ /* 0x000fe200078e3cff */
[----:B------:R-:W-:Y:S02]  /*1940*/  BSSY.RECONVERGENT B1, `(.L_x_20) ;  /* 0x0000047000017945 */ /* 0x000fe40003800200 */
[----:B------:R-:W-:-:S04]  /*1950*/  IMAD.SHL.U32 R8, R0, 0x2, RZ ;  /* 0x0000000200087824 */ /* 0x000fc800078e00ff */
[----:B------:R-:W-:Y:S01]  /*1960*/  DADD R6, R4, -6.75539944105574400000e+15 ;  /* 0xc338000004067429 */ /* 0x000fe20000000000 */
[----:B------:R-:W-:Y:S01]  /*1970*/  LOP3.LUT R8, R0, R8, R9, 0x96, !PT ;  /* 0x0000000800087212 */ /* 0x000fe200078e9609 */
[----:B------:R-:W-:Y:S01]  /*1980*/  IMAD.SHL.U32 R0, R22, 0x2, RZ ;  /* 0x0000000216007824 */ /* 0x000fe200078e00ff */
[----:B------:R-:W-:Y:S02]  /*1990*/  FSETP.GEU.AND P0, PT, |R21|, 4.1917929649353027344, PT ;  /* 0x4086232b1500780b */ /* 0x000fe40003f0e200 */
[----:B------:R-:W-:-:S03]  /*19a0*/  LOP3.LUT R8, R8, R17, RZ, 0x3c, !PT ;  /* 0x0000001108087212 */ /* 0x000fc600078e3cff */
[----:B------:R-:W-:Y:S01]  /*19b0*/  DFMA R2, R6, -UR4, -R30 ;  /* 0x8000000406027c2b */ /* 0x000fe2000800081e */
[----:B------:R-:W-:Y:S01]  /*19c0*/  UMOV UR4, 0x3b39803f ;  /* 0x3b39803f00047882 */ /* 0x000fe20000000000 */
[----:B------:R-:W-:Y:S01]  /*19d0*/  UMOV UR5, 0x3c7abc9e ;  /* 0x3c7abc9e00057882 */ /* 0x000fe20000000000 */
[----:B------:R-:W-:Y:S01]  /*19e0*/  IMAD.SHL.U32 R9, R8, 0x10, RZ ;  /* 0x0000001008097824 */ /* 0x000fe200078e00ff */
[----:B------:R-:W-:-:S04]  /*19f0*/  IADD3 R15, PT, PT, R24, 0x10974f, R8 ;  /* 0x0010974f180f7810 */ /* 0x000fc80007ffe008 */
[----:B------:R-:W-:Y:S01]  /*1a00*/  DFMA R6, R6, -UR4, R2 ;  /* 0x8000000406067c2b */ /* 0x000fe20008000002 */
[----:B------:R-:W-:Y:S01]  /*1a10*/  UMOV UR4, 0x69ce2bdf ;  /* 0x69ce2bdf00047882 */ /* 0x000fe20000000000 */
[----:B------:R-:W-:Y:S01]  /*1a20*/  IMAD.MOV.U32 R2, RZ, RZ, -0x35dec16 ;  /* 0xfca213eaff027424 */ /* 0x000fe200078e00ff */
[----:B------:R-:W-:Y:S01]  /*1a30*/  UMOV UR5, 0x3e5ade15 ;  /* 0x3e5ade1500057882 */ /* 0x000fe20000000000 */
[----:B------:R-:W-:Y:S01]  /*1a40*/  IMAD.MOV.U32 R3, RZ, RZ, 0x3e928af3 ;  /* 0x3e928af3ff037424 */ /* 0x000fe200078e00ff */
[----:B------:R-:W-:-:S04]  /*1a50*/  LOP3.LUT R9, R22, R0, R9, 0x96, !PT ;  /* 0x0000000016097212 */ /* 0x000fc800078e9609 */
[----:B------:R-:W-:Y:S01]  /*1a60*/  LOP3.LUT R9, R9, R8, RZ, 0x3c, !PT ;  /* 0x0000000809097212 */ /* 0x000fe200078e3cff */
[----:B------:R-:W-:Y:S01]  /*1a70*/  DFMA R2, R6, UR4, R2 ;  /* 0x0000000406027c2b */ /* 0x000fe20008000002 */
[----:B------:R-:W-:Y:S01]  /*1a80*/  UMOV UR4, 0x62401315 ;  /* 0x6240131500047882 */ /* 0x000fe20000000000 */
[----:B------:R-:W-:-:S06]  /*1a90*/  UMOV UR5, 0x3ec71dee ;  /* 0x3ec71dee00057882 */ /* 0x000fcc0000000000 */
[----:B------:R-:W-:Y:S01]  /*1aa0*/  DFMA R2, R6, R2, UR4 ;  /* 0x0000000406027e2b */ /* 0x000fe20008000002 */
        /* <DEDUP_REMOVED lines=16> */
[----:B------:R-:W-:Y:S01]  /*1bb0*/  UMOV UR5, 0x3fc55555 ;  /* 0x3fc5555500057882 */ /* 0x000fe20000000000 */
[----:B------:R-:W-:-:S04]  /*1bc0*/  VIADD R2, R24, 0x161f14 ;  /* 0x00161f1418027836 */ /* 0x000fc80000000000 */
[----:B------:R-:W-:Y:S01]  /*1bd0*/  IMAD.IADD R12, R9, 0x1, R2 ;  /* 0x00000001090c7824 */ /* 0x000fe200078e0202 */
[----:B------:R-:W-:Y:S01]  /*1be0*/  DFMA R10, R6, R10, UR4 ;  /* 0x00000004060a7e2b */ /* 0x000fe2000800000a */
[----:B------:R-:W-:Y:S01]  /*1bf0*/  UMOV UR4, 0xb ;  /* 0x0000000b00047882 */ /* 0x000fe20000000000 */
[----:B------:R-:W-:Y:S01]  /*1c00*/  UMOV UR5, 0x3fe00000 ;  /* 0x3fe0000000057882 */ /* 0x000fe20000000000 */
[----:B------:R-:W-:-:S05]  /*1c10*/  IMAD.WIDE.U32 R12, R12, 0x200000, RZ ;  /* 0x002000000c0c7825 */ /* 0x000fca00078e00ff */
[----:B------:R-:W-:Y:S01]  /*1c20*/  DFMA R10, R6, R10, UR4 ;  /* 0x00000004060a7e2b */ /* 0x000fe2000800000a */
[----:B------:R-:W-:Y:S02]  /*1c30*/  LOP3.LUT R14, R12, R15, RZ, 0x3c, !PT ;  /* 0x0000000f0c0e7212 */ /* 0x000fe400078e3cff */
[----:B------:R-:W-:-:S04]  /*1c40*/  MOV R15, R13 ;  /* 0x0000000d000f7202 */ /* 0x000fc80000000f00 */
[----:B------:R-:W0:Y:S01]  /*1c50*/  I2F.F64.U64 R12, R14 ;  /* 0x0000000e000c7312 */ /* 0x000e220000301800 */
[----:B------:R-:W-:-:S08]  /*1c60*/  DFMA R10, R6, R10, 1 ;  /* 0x3ff00000060a742b */ /* 0x000fd0000000000a */
[----:B------:R-:W-:Y:S01]  /*1c70*/  DFMA R10, R6, R10, 1 ;  /* 0x3ff00000060a742b */ /* 0x000fe2000000000a */
[----:B------:R-:W-:Y:S02]  /*1c80*/  IMAD.MOV.U32 R6, RZ, RZ, 0x0 ;  /* 0x00000000ff067424 */ /* 0x000fe400078e00ff */
[----:B------:R-:W-:-:S06]  /*1c90*/  IMAD.MOV.U32 R7, RZ, RZ, 0x3ca00000 ;  /* 0x3ca00000ff077424 */ /* 0x000fcc00078e00ff */
[----:B0-----:R-:W-:Y:S01]  /*1ca0*/  DFMA R12, R12, R6, 5.5511151231257827021e-17 ;  /* 0x3c9000000c0c742b */ /* 0x001fe20000000006 */
[----:B------:R-:W-:Y:S02]  /*1cb0*/  IMAD R7, R4, 0x100000, R11 ;  /* 0x0010000004077824 */ /* 0x000fe400078e020b */
[----:B------:R-:W-:Y:S01]  /*1cc0*/  IMAD.MOV.U32 R6, RZ, RZ, R10 ;  /* 0x000000ffff067224 */ /* 0x000fe200078e000a */
[----:B------:R-:W-:Y:S07]  /*1cd0*/  @!P0 BRA `(.L_x_21) ;  /* 0x0000000000348947 */ /* 0x000fee0003800000 */
[----:B------:R-:W-:Y:S01]  /*1ce0*/  FSETP.GEU.AND P1, PT, |R21|, 4.2275390625, PT ;  /* 0x408748001500780b */ /* 0x000fe20003f2e200 */
[C---:B------:R-:W-:Y:S02]  /*1cf0*/  DADD R6, -R30.reuse, +INF ;  /* 0x7ff000001e067429 */ /* 0x040fe40000000100 */
[----:B------:R-:W-:-:S08]  /*1d00*/  DSETP.GT.AND P0, PT, R30, RZ, PT ;  /* 0x000000ff1e00722a */ /* 0x000fd00003f04000 */
[----:B------:R-:W-:Y:S02]  /*1d10*/  FSEL R6, R6, RZ, !P0 ;  /* 0x000000ff06067208 */ /* 0x000fe40004000000 */
[----:B------:R-:W-:Y:S02]  /*1d20*/  @!P1 LEA.HI R0, R4, R4, RZ, 0x1 ;  /* 0x0000000404009211 */ /* 0x000fe400078f08ff */
[----:B------:R-:W-:Y:S02]  /*1d30*/  FSEL R7, R7, RZ, !P0 ;  /* 0x000000ff07077208 */ /* 0x000fe40004000000 */
[----:B------:R-:W-:-:S05]  /*1d40*/  @!P1 SHF.R.S32.HI R5, RZ, 0x1, R0 ;  /* 0x00000001ff059819 */ /* 0x000fca0000011400 */
[----:B------:R-:W-:Y:S02]  /*1d50*/  @!P1 IMAD.IADD R4, R4, 0x1, -R5 ;  /* 0x0000000104049824 */ /* 0x000fe400078e0a05 */
[----:B------:R-:W-:-:S03]  /*1d60*/  @!P1 IMAD R5, R5, 0x100000, R11 ;  /* 0x0010000005059824 */ /* 0x000fc600078e020b */
[----:B------:R-:W-:Y:S01]  /*1d70*/  @!P1 LEA R11, R4, 0x3ff00000, 0x14 ;  /* 0x3ff00000040b9811 */ /* 0x000fe200078ea0ff */
[----:B------:R-:W-:Y:S02]  /*1d80*/  @!P1 IMAD.MOV.U32 R4, RZ, RZ, R10 ;  /* 0x000000ffff049224 */ /* 0x000fe400078e000a */
[----:B------:R-:W-:-:S06]  /*1d90*/  @!P1 IMAD.MOV.U32 R10, RZ, RZ, RZ ;  /* 0x000000ffff0a9224 */ /* 0x000fcc00078e00ff */
[----:B------:R-:W-:-:S11]  /*1da0*/  @!P1 DMUL R6, R4, R10 ;  /* 0x0000000a04069228 */ /* 0x000fd60000000000 */
.L_x_21:
[----:B------:R-:W-:Y:S05]  /*1db0*/  BSYNC.RECONVERGENT B1 ;  /* 0x0000000000017941 */ /* 0x000fea0003800200 */
.L_x_20:
[----:B------:R-:W-:-:S14]  /*1dc0*/  DSETP.GT.AND P0, PT, R6, R12, PT ;  /* 0x0000000c0600722a */ /* 0x000fdc0003f04000 */
[----:B------:R-:W0:Y:S02]  /*1dd0*/  @P0 LDC.64 R4, c[0x0][0x380] ;  /* 0x0000e000ff040b82 */ /* 0x000e240000000a00 */
[----:B0-----:R1:W-:Y:S02]  /*1de0*/  @P0 STG.E.64 desc[UR36][R4.64], R62 ;  /* 0x0000003e04000986 */ /* 0x0013e4000c101b24 */
.L_x_19:
[----:B------:R-:W-:Y:S05]  /*1df0*/  BSYNC.RECONVERGENT B0 ;  /* 0x0000000000007941 */ /* 0x000fea0003800200 */
.L_x_18:
[----:B------:R-:W2:Y:S01]  /*1e00*/  S2R R7, SR_CTAID.X ;  /* 0x0000000000077919 */ /* 0x000ea20000002500 */
[----:B01----:R-:W0:Y:S01]  /*1e10*/  LDC.64 R4, c[0x0][0x388] ;  /* 0x0000e200ff047b82 */ /* 0x003e220000000a00 */
[----:B------:R-:W2:Y:S01]  /*1e20*/  LDCU UR4, c[0x0][0x360] ;  /* 0x00006c00ff0477ac */ /* 0x000ea20008000800 */
[----:B------:R-:W-:Y:S01]  /*1e30*/  IMAD.MOV.U32 R3, RZ, RZ, R23 ;  /* 0x000000ffff037224 */ /* 0x000fe200078e0017 */
[----:B------:R-:W2:Y:S02]  /*1e40*/  S2R R0, SR_TID.X ;  /* 0x0000000000007919 */ /* 0x000ea40000002100 */
[----:B--2---:R-:W-:-:S04]  /*1e50*/  IMAD R7, R7, UR4, R0 ;  /* 0x0000000407077c24 */ /* 0x004fc8000f8e0200 */
[----:B0-----:R-:W-:-:S05]  /*1e60*/  IMAD.WIDE.U32 R4, R7, 0x30, R4 ;  /* 0x0000003007047825 */ /* 0x001fca00078e0004 */
[----:B------:R-:W-:Y:S04]  /*1e70*/  STG.E.64 desc[UR36][R4.64], R2 ;  /* 0x0000000204007986 */ /* 0x000fe8000c101b24 */
[----:B------:R-:W-:Y:S04]  /*1e80*/  STG.E.64 desc[UR36][R4.64+0x8], R16 ;  /* 0x0000081004007986 */ /* 0x000fe8000c101b24 */
[----:B------:R-:W-:Y:S04]  /*1e90*/  STG.E.64 desc[UR36][R4.64+0x10], R8 ;  /* 0x0000100804007986 */ /* 0x000fe8000c101b24 */
[----:B------:R-:W-:Y:S04]  /*1ea0*/  STG.E.64 desc[UR36][R4.64+0x18], R18 ;  /* 0x0000181204007986 */ /* 0x000fe8000c101b24 */
[----:B------:R-:W-:Y:S04]  /*1eb0*/  STG.E.64 desc[UR36][R4.64+0x28], R68 ;  /* 0x0000284404007986 */ /* 0x000fe8000c101b24 */
[----:B------:R-:W-:Y:S01]  /*1ec0*/  STG.E desc[UR36][R4.64+0x20], R28 ;  /* 0x0000201c04007986 */ /* 0x000fe2000c101924 */
[----:B------:R-:W-:Y:S05]  /*1ed0*/  EXIT ;  /* 0x000000000000794d */ /* 0x000fea0003800000 */
        .type           $_Z15metropolis_stepPdP17curandStateXORWOW$_Z9potentiald,@function
        .size           $_Z15metropolis_stepPdP17curandStateXORWOW$_Z9potentiald,($__internal_0_$__cuda_sm20_div_rn_f64_full - $_Z15metropolis_stepPdP17curandStateXORWOW$_Z9potentiald)
$_Z15metropolis_stepPdP17curandStateXORWOW$_Z9potentiald:
[----:B------:R-:W-:-:S05]  /*1ee0*/  VIADD R1, R1, 0xffffffd8 ;  /* 0xffffffd801017836 */ /* 0x000fca0000000000 */
[----:B------:R-:W-:Y:S04]  /*1ef0*/  STL [R1+0x20], R23 ;  /* 0x0000201701007387 */ /* 0x000fe80000100800 */
[----:B------:R-:W-:Y:S04]  /*1f00*/  STL [R1+0x1c], R22 ;  /* 0x00001c1601007387 */ /* 0x000fe80000100800 */
[----:B------:R-:W-:Y:S04]  /*1f10*/  STL [R1+0x18], R21 ;  /* 0x0000181501007387 */ /* 0x000fe80000100800 */
[----:B------:R-:W-:Y:S04]  /*1f20*/  STL [R1+0x14], R20 ;  /* 0x0000141401007387 */ /* 0x000fe80000100800 */
[----:B------:R-:W-:Y:S04]  /*1f30*/  STL [R1+0x8], R17 ;  /* 0x0000081101007387 */ /* 0x000fe80000100800 */
[----:B------:R-:W-:Y:S04]  /*1f40*/  STL [R1+0x4], R16 ;  /* 0x0000041001007387 */ /* 0x000fe80000100800 */
[----:B------:R-:W-:Y:S04]  /*1f50*/  STL [R1], R2 ;  /* 0x0000000201007387 */ /* 0x000fe80000100800 */
[----:B------:R0:W-:Y:S04]  /*1f60*/  STL [R1+0x10], R19 ;  /* 0x0000101301007387 */ /* 0x0001e80000100800 */
[----:B------:R1:W-:Y:S01]  /*1f70*/  STL [R1+0xc], R18 ;  /* 0x00000c1201007387 */ /* 0x0003e20000100800 */
[----:B0-----:R-:W-:Y:S01]  /*1f80*/  MOV R19, R5 ;  /* 0x0000000500137202 */ /* 0x001fe20000000f00 */
[----:B-1----:R-:W-:Y:S01]  /*1f90*/  IMAD.MOV.U32 R18, RZ, RZ, R4 ;  /* 0x000000ffff127224 */ /* 0x002fe200078e0004 */
[----:B------:R-:W0:Y:S08]  /*1fa0*/  LDC.64 R22, c[0x0][0x358] ;  /* 0x0000d600ff167b82 */ /* 0x000e300000000a00 */
[----:B------:R-:W1:Y:S01]  /*1fb0*/  LDC.64 R16, c[0x4][0x58] ;  /* 0x01001600ff107b82 */ /* 0x000e620000000a00 */
[----:B0-----:R-:W-:-:S02]  /*1fc0*/  R2UR UR4, R22 ;  /* 0x00000000160472ca */ /* 0x001fc400000e0000 */
[----:B------:R-:W-:-:S13]  /*1fd0*/  R2UR UR5, R23 ;  /* 0x00000000170572ca */ /* 0x000fda00000e0000 */
[----:B-1----:R-:W2:Y:S01]  /*1fe0*/  LDG.E.64 R16, desc[UR4][R16.64] ;  /* 0x0000000410107981 */ /* 0x002ea2000c1e1b00 */
[----:B------:R-:W-:Y:S01]  /*1ff0*/  IMAD.MOV.U32 R6, RZ, RZ, RZ ;  /* 0x000000ffff067224 */ /* 0x000fe200078e00ff */
[----:B------:R-:W-:Y:S01]  /*2000*/  MOV R20, 0x2050 ;  /* 0x0000205000147802 */ /* 0x000fe20000000f00 */
[----:B------:R-:W-:Y:S02]  /*2010*/  IMAD.MOV.U32 R7, RZ, RZ, 0x40000000 ;  /* 0x40000000ff077424 */ /* 0x000fe400078e00ff */
[----:B------:R-:W-:Y:S01]  /*2020*/  IMAD.MOV.U32 R21, RZ, RZ, 0x0 ;  /* 0x00000000ff157424 */ /* 0x000fe200078e00ff */
[----:B--2---:R-:W-:-:S11]  /*2030*/  DADD R4, -RZ, |R16| ;  /* 0x00000000ff047229 */ /* 0x004fd60000000510 */
[----:B------:R-:W-:Y:S05]  /*2040*/  CALL.REL.NOINC `($_Z15metropolis_stepPdP17curandStateXORWOW$__internal_accurate_pow) ;  /* 0x0000000800c47944 */ /* 0x000fea0003c00000 */
[C---:B------:R-:W-:Y:S02]  /*2050*/  DADD R2, R16.reuse, 2 ;  /* 0x4000000010027429 */ /* 0x040fe40000000000 */
[----:B------:R-:W-:-:S08]  /*2060*/  DSETP.NEU.AND P0, PT, R16, RZ, PT ;  /* 0x000000ff1000722a */ /* 0x000fd00003f0d000 */
        /* <DEDUP_REMOVED lines=11> */
.L_x_22:
[----:B------:R-:W-:Y:S01]  /*2120*/  DMUL R6, R4, 0.5 ;  /* 0x3fe0000004067828 */ /* 0x000fe20000000000 */
[----:B------:R-:W-:Y:S01]  /*2130*/  MOV R20, 0x21d0 ;  /* 0x000021d000147802 */ /* 0x000fe20000000f00 */
[----:B------:R-:W-:Y:S01]  /*2140*/  DSETP.NEU.AND P0, PT, R16, 1, PT ;  /* 0x3ff000001000742a */ /* 0x000fe20003f0d000 */
[----:B------:R-:W-:Y:S01]  /*2150*/  IMAD.MOV.U32 R4, RZ, RZ, R2 ;  /* 0x000000ffff047224 */ /* 0x000fe200078e0002 */
[----:B------:R-:W-:Y:S01]  /*2160*/  MOV R21, 0x0 ;  /* 0x0000000000157802 */ /* 0x000fe20000000f00 */
[----:B------:R-:W-:-:S05]  /*2170*/  IMAD.MOV.U32 R5, RZ, RZ, R3 ;  /* 0x000000ffff057224 */ /* 0x000fca00078e0003 */
[----:B------:R-:W-:Y:S01]  /*2180*/  FSEL R16, R6, RZ, P0 ;  /* 0x000000ff06107208 */ /* 0x000fe20000000000 */
[----:B------:R-:W-:Y:S01]  /*2190*/  IMAD.MOV.U32 R6, RZ, RZ, RZ ;  /* 0x000000ffff067224 */ /* 0x000fe200078e00ff */
[----:B------:R-:W-:Y:S01]  /*21a0*/  FSEL R17, R7, 1.75, P0 ;  /* 0x3fe0000007117808 */ /* 0x000fe20000000000 */
[----:B------:R-:W-:-:S07]  /*21b0*/  IMAD.MOV.U32 R7, RZ, RZ, 0x40000000 ;  /* 0x40000000ff077424 */ /* 0x000fce00078e00ff */
[----:B------:R-:W-:Y:S05]  /*21c0*/  CALL.REL.NOINC `($_Z15metropolis_stepPdP17curandStateXORWOW$__internal_accurate_pow) ;  /* 0x0000000800647944 */ /* 0x000fea0003c00000 */
[C---:B------:R-:W-:Y:S01]  /*21d0*/  DADD R2, R18.reuse, 2 ;  /* 0x4000000012027429 */ /* 0x040fe20000000000 */
[----:B------:R-:W0:Y:S01]  /*21e0*/  LDC.64 R8, c[0x4][0x60] ;  /* 0x01001800ff087b82 */ /* 0x000e220000000a00 */
[----:B------:R-:W-:Y:S01]  /*21f0*/  DSETP.NEU.AND P1, PT, R18, RZ, PT ;  /* 0x000000ff1200722a */ /* 0x000fe20003f2d000 */
[----:B------:R-:W-:Y:S07]  /*2200*/  BSSY.RECONVERGENT B0, `(.L_x_23) ;  /* 0x000000c000007945 */ /* 0x000fee0003800200 */
[----:B------:R-:W-:-:S04]  /*2210*/  LOP3.LUT R2, R3, 0x7ff00000, RZ, 0xc0, !PT ;  /* 0x7ff0000003027812 */ /* 0x000fc800078ec0ff */
[----:B------:R-:W-:Y:S02]  /*2220*/  ISETP.NE.AND P0, PT, R2, 0x7ff00000, PT ;  /* 0x7ff000000200780c */ /* 0x000fe40003f05270 */
[----:B------:R-:W-:Y:S02]  /*2230*/  P2R R2, PR, RZ, 0x2 ;  /* 0x00000002ff027803 */ /* 0x000fe40000000000 */
[----:B------:R-:W-:-:S09]  /*2240*/  @!P1 CS2R R4, SRZ ;  /* 0x0000000000049805 */ /* 0x000fd2000001ff00 */
[----:B------:R-:W-:Y:S05]  /*2250*/  @P0 BRA `(.L_x_24) ;  /* 0x0000000000180947 */ /* 0x000fea0003800000 */
[----:B------:R-:W-:-:S14]  /*2260*/  DSETP.NAN.AND P0, PT, R18, R18, PT ;  /* 0x000000121200722a */ /* 0x000fdc0003f08000 */
[----:B------:R-:W-:Y:S01]  /*2270*/  @P0 DADD R4, R18, 2 ;  /* 0x4000000012040429 */ /* 0x000fe20000000000 */
[----:B------:R-:W-:Y:S10]  /*2280*/  @P0 BRA `(.L_x_24) ;  /* 0x00000000000c0947 */ /* 0x000ff40003800000 */
[----:B------:R-:W-:-:S14]  /*2290*/  DSETP.NEU.AND P0, PT, |R18|, +INF , PT ;  /* 0x7ff000001200742a */ /* 0x000fdc0003f0d200 */
[----:B------:R-:W-:Y:S02]  /*22a0*/  @!P0 IMAD.MOV.U32 R4, RZ, RZ, 0x0 ;  /* 0x00000000ff048424 */ /* 0x000fe400078e00ff */
[----:B------:R-:W-:-:S07]  /*22b0*/  @!P0 IMAD.MOV.U32 R5, RZ, RZ, 0x7ff00000 ;  /* 0x7ff00000ff058424 */ /* 0x000fce00078e00ff */
.L_x_24:
[----:B------:R-:W-:Y:S05]  /*22c0*/  BSYNC.RECONVERGENT B0 ;  /* 0x0000000000007941 */ /* 0x000fea0003800200 */
.L_x_23:
[----:B------:R-:W-:Y:S02]  /*22d0*/  R2UR UR4, R22 ;  /* 0x00000000160472ca */ /* 0x000fe400000e0000 */
[----:B------:R-:W-:-:S13]  /*22e0*/  R2UR UR5, R23 ;  /* 0x00000000170572ca */ /* 0x000fda00000e0000 */
[----:B0-----:R0:W5:Y:S01]  /*22f0*/  LDG.E.64 R22, desc[UR4][R8.64] ;  /* 0x0000000408167981 */ /* 0x001162000c1e1b00 */
[----:B------:R-:W-:Y:S01]  /*2300*/  DSETP.NEU.AND P0, PT, R18, 1, PT ;  /* 0x3ff000001200742a */ /* 0x000fe20003f0d000 */
[----:B------:R-:W-:Y:S01]  /*2310*/  MOV R20, 0x23c0 ;  /* 0x000023c000147802 */ /* 0x000fe20000000f00 */
[----:B------:R-:W-:Y:S01]  /*2320*/  DADD R6, -RZ, |R18| ;  /* 0x00000000ff067229 */ /* 0x000fe20000000512 */
[----:B------:R-:W-:-:S03]  /*2330*/  IMAD.MOV.U32 R21, RZ, RZ, 0x0 ;  /* 0x00000000ff157424 */ /* 0x000fc600078e00ff */
[----:B------:R-:W-:Y:S02]  /*2340*/  FSEL R4, R4, RZ, P0 ;  /* 0x000000ff04047208 */ /* 0x000fe40000000000 */
[----:B------:R-:W-:-:S06]  /*2350*/  FSEL R5, R5, 1.875, P0 ;  /* 0x3ff0000005057808 */ /* 0x000fcc0000000000 */
[----:B------:R-:W-:Y:S01]  /*2360*/  DMUL R16, R16, R4 ;  /* 0x0000000410107228 */ /* 0x000fe20000000000 */
[----:B------:R-:W-:Y:S02]  /*2370*/  IMAD.MOV.U32 R4, RZ, RZ, R6 ;  /* 0x000000ffff047224 */ /* 0x000fe400078e0006 */
[----:B------:R-:W-:Y:S02]  /*2380*/  IMAD.MOV.U32 R5, RZ, RZ, R7 ;  /* 0x000000ffff057224 */ /* 0x000fe400078e0007 */
[----:B------:R-:W-:Y:S02]  /*2390*/  IMAD.MOV.U32 R6, RZ, RZ, RZ ;  /* 0x000000ffff067224 */ /* 0x000fe400078e00ff */
[----:B0-----:R-:W-:-:S07]  /*23a0*/  IMAD.MOV.U32 R7, RZ, RZ, 0x40100000 ;  /* 0x40100000ff077424 */ /* 0x001fce00078e00ff */
[----:B-----5:R-:W-:Y:S05]  /*23b0*/  CALL.REL.NOINC `($_Z15metropolis_stepPdP17curandStateXORWOW$__internal_accurate_pow) ;  /* 0x0000000400e87944 */ /* 0x020fea0003c00000 */
[----:B------:R-:W-:Y:S01]  /*23c0*/  ISETP.NE.AND P6, PT, R2, RZ, PT ;  /* 0x000000ff0200720c */ /* 0x000fe20003fc5270 */
[C---:B------:R-:W-:Y:S01]  /*23d0*/  DADD R2, R18.reuse, 4 ;  /* 0x4010000012027429 */ /* 0x040fe20000000000 */
[----:B------:R-:W-:Y:S01]  /*23e0*/  BSSY.RECONVERGENT B0, `(.L_x_25) ;  /* 0x000000c000007945 */ /* 0x000fe20003800200 */
[----:B------:R-:W-:-:S08]  /*23f0*/  DSETP.NEU.AND P0, PT, R18, 1, PT ;  /* 0x3ff000001200742a */ /* 0x000fd00003f0d000 */
[----:B------:R-:W-:Y:S02]  /*2400*/  LOP3.LUT R2, R3, 0x7ff00000, RZ, 0xc0, !PT ;  /* 0x7ff0000003027812 */ /* 0x000fe400078ec0ff */
[----:B------:R-:W-:Y:S02]  /*2410*/  @!P6 CS2R R4, SRZ ;  /* 0x000000000004e805 */ /* 0x000fe4000001ff00 */
[----:B------:R-:W-:-:S13]  /*2420*/  ISETP.NE.AND P1, PT, R2, 0x7ff00000, PT ;  /* 0x7ff000000200780c */ /* 0x000fda0003f25270 */
[----:B------:R-:W-:Y:S05]  /*2430*/  @P1 BRA `(.L_x_26) ;  /* 0x0000000000181947 */ /* 0x000fea0003800000 */
[----:B------:R-:W-:-:S14]  /*2440*/  DSETP.NAN.AND P1, PT, R18, R18, PT ;  /* 0x000000121200722a */ /* 0x000fdc0003f28000 */
[----:B------:R-:W-:Y:S01]  /*2450*/  @P1 DADD R4, R18, 4 ;  /* 0x4010000012041429 */ /* 0x000fe20000000000 */
[----:B------:R-:W-:Y:S10]  /*2460*/  @P1 BRA `(.L_x_26) ;  /* 0x00000000000c1947 */ /* 0x000ff40003800000 */
[----:B------:R-:W-:-:S14]  /*2470*/  DSETP.NEU.AND P1, PT, |R18|, +INF , PT ;  /* 0x7ff000001200742a */ /* 0x000fdc0003f2d200 */
[----:B------:R-:W-:Y:S02]  /*2480*/  @!P1 IMAD.MOV.U32 R4, RZ, RZ, 0x0 ;  /* 0x00000000ff049424 */ /* 0x000fe400078e00ff */
[----:B------:R-:W-:-:S07]  /*2490*/  @!P1 IMAD.MOV.U32 R5, RZ, RZ, 0x7ff00000 ;  /* 0x7ff00000ff059424 */ /* 0x000fce00078e00ff */
.L_x_26:
[----:B------:R-:W-:Y:S05]  /*24a0*/  BSYNC.RECONVERGENT B0 ;  /* 0x0000000000007941 */ /* 0x000fea0003800200 */
.L_x_25:
[----:B------:R-:W2:Y:S01]  /*24b0*/  LDL R20, [R1+0x14] ;  /* 0x0000140001147983 */ /* 0x000ea20000100800 */
[----:B------:R-:W-:Y:S02]  /*24c0*/  FSEL R4, R4, RZ, P0 ;  /* 0x000000ff04047208 */ /* 0x000fe40000000000 */
[----:B------:R-:W-:Y:S01]  /*24d0*/  FSEL R5, R5, 1.875, P0 ;  /* 0x3ff0000005057808 */ /* 0x000fe20000000000 */
[----:B------:R-:W2:Y:S04]  /*24e0*/  LDL R21, [R1+0x18] ;  /* 0x0000180001157983 */ /* 0x000ea80000100800 */
[----:B------:R-:W2:Y:S01]  /*24f0*/  LDL R2, [R1] ;  /* 0x0000000001027983 */ /* 0x000ea20000100800 */
[----:B------:R-:W-:-:S03]  /*2500*/  DFMA R4, R22, R4, R16 ;  /* 0x000000041604722b */ /* 0x000fc60000000010 */
[----:B------:R-:W2:Y:S04]  /*2510*/  LDL R16, [R1+0x4] ;  /* 0x0000040001107983 */ /* 0x000ea80000100800 */
[----:B------:R-:W2:Y:S04]  /*2520*/  LDL R17, [R1+0x8] ;  /* 0x0000080001117983 */ /* 0x000ea80000100800 */
[----:B------:R-:W2:Y:S04]  /*2530*/  LDL R18, [R1+0xc] ;  /* 0x00000c0001127983 */ /* 0x000ea80000100800 */
[----:B------:R-:W2:Y:S04]  /*2540*/  LDL R19, [R1+0x10] ;  /* 0x0000100001137983 */ /* 0x000ea80000100800 */
[----:B------:R-:W2:Y:S04]  /*2550*/  LDL R22, [R1+0x1c] ;  /* 0x00001c0001167983 */ /* 0x000ea80000100800 */
[----:B------:R0:W2:Y:S02]  /*2560*/  LDL R23, [R1+0x20] ;  /* 0x0000200001177983 */ /* 0x0000a40000100800 */
[----:B0-----:R-:W-:Y:S01]  /*2570*/  VIADD R1, R1, 0x28 ;  /* 0x0000002801017836 */ /* 0x001fe20000000000 */
[----:B--2---:R-:W-:Y:S06]  /*2580*/  RET.REL.NODEC R20 `(_Z15metropolis_stepPdP17curandStateXORWOW) ;  /* 0xffffffd8149c7950 */ /* 0x004fec0003c3ffff */
        .weak           $__internal_0_$__cuda_sm20_div_rn_f64_full
        .type           $__internal_0_$__cuda_sm20_div_rn_f64_full,@function
        .size           $__internal_0_$__cuda_sm20_div_rn_f64_full,($_Z15metropolis_stepPdP17curandStateXORWOW$__internal_accurate_pow - $__internal_0_$__cuda_sm20_div_rn_f64_full)
$__internal_0_$__cuda_sm20_div_rn_f64_full:
[C---:B------:R-:W-:Y:S01]  /*2590*/  FSETP.GEU.AND P0, PT, |R7|.reuse, 1.469367938527859385e-39, PT ;  /* 0x001000000700780b */ /* 0x040fe20003f0e200 */
[----:B------:R-:W-:Y:S01]  /*25a0*/  IMAD.MOV.U32 R10, RZ, RZ, 0x1 ;  /* 0x00000001ff0a7424 */ /* 0x000fe200078e00ff */
[----:B------:R-:W-:Y:S01]  /*25b0*/  LOP3.LUT R20, R7, 0x800fffff, RZ, 0xc0, !PT ;  /* 0x800fffff07147812 */ /* 0x000fe200078ec0ff */
[----:B------:R-:W-:Y:S01]  /*25c0*/  BSSY.RECONVERGENT B1, `(.L_x_27) ;  /* 0x0000054000017945 */ /* 0x000fe20003800200 */
[C---:B------:R-:W-:Y:S02]  /*25d0*/  FSETP.GEU.AND P2, PT, |R5|.reuse, 1.469367938527859385e-39, PT ;  /* 0x001000000500780b */ /* 0x040fe40003f4e200 */
[----:B------:R-:W-:Y:S02]  /*25e0*/  LOP3.LUT R21, R20, 0x3ff00000, RZ, 0xfc, !PT ;  /* 0x3ff0000014157812 */ /* 0x000fe400078efcff */
[----:B------:R-:W-:Y:S02]  /*25f0*/  MOV R20, R6 ;  /* 0x0000000600147202 */ /* 0x000fe40000000f00 */
[----:B------:R-:W-:-:S02]  /*2600*/  LOP3.LUT R3, R5, 0x7ff00000, RZ, 0xc0, !PT ;  /* 0x7ff0000005037812 */ /* 0x000fc400078ec0ff */
[----:B------:R-:W-:Y:S01]  /*2610*/  LOP3.LUT R14, R7, 0x7ff00000, RZ, 0xc0, !PT ;  /* 0x7ff00000070e7812 */ /* 0x000fe200078ec0ff */
[----:B------:R-:W-:-:S03]  /*2620*/  @!P0 DMUL R20, R6, 8.98846567431157953865e+307 ;  /* 0x7fe0000006148828 */ /* 0x000fc60000000000 */
[----:B------:R-:W-:Y:S01]  /*2630*/  ISETP.GE.U32.AND P1, PT, R3, R14, PT ;  /* 0x0000000e0300720c */ /* 0x000fe20003f26070 */
[----:B------:R-:W-:Y:S01]  /*2640*/  @!P2 IMAD.MOV.U32 R32, RZ, RZ, RZ ;  /* 0x000000ffff20a224 */ /* 0x000fe200078e00ff */
[----:B------:R-:W-:Y:S01]  /*2650*/  @!P2 LOP3.LUT R12, R7, 0x7ff00000, RZ, 0xc0, !PT ;  /* 0x7ff00000070ca812 */ /* 0x000fe200078ec0ff */
[----:B------:R-:W0:Y:S03]  /*2660*/  MUFU.RCP64H R11, R21 ;  /* 0x00000015000b7308 */ /* 0x000e260000001800 */
[----:B------:R-:W-:Y:S01]  /*2670*/  @!P2 ISETP.GE.U32.AND P3, PT, R3, R12, PT ;  /* 0x0000000c0300a20c */ /* 0x000fe20003f66070 */
[----:B------:R-:W-:Y:S01]  /*2680*/  IMAD.MOV.U32 R12, RZ, RZ, 0x1ca00000 ;  /* 0x1ca00000ff0c7424 */ /* 0x000fe200078e00ff */
[----:B------:R-:W-:-:S04]  /*2690*/  @!P0 LOP3.LUT R14, R21, 0x7ff00000, RZ, 0xc0, !PT ;  /* 0x7ff00000150e8812 */ /* 0x000fc800078ec0ff */
[----:B------:R-:W-:Y:S01]  /*26a0*/  @!P2 SEL R13, R12, 0x63400000, !P3 ;  /* 0x634000000c0da807 */ /* 0x000fe20005800000 */
[----:B0-----:R-:W-:-:S08]  /*26b0*/  DFMA R8, R10, -R20, 1 ;  /* 0x3ff000000a08742b */ /* 0x001fd00000000814 */
[----:B------:R-:W-:-:S08]  /*26c0*/  DFMA R8, R8, R8, R8 ;  /* 0x000000080808722b */ /* 0x000fd00000000008 */
[----:B------:R-:W-:Y:S01]  /*26d0*/  DFMA R10, R10, R8, R10 ;  /* 0x000000080a0a722b */ /* 0x000fe2000000000a */
[----:B------:R-:W-:Y:S01]  /*26e0*/  @!P2 LOP3.LUT R8, R13, 0x80000000, R5, 0xf8, !PT ;  /* 0x800000000d08a812 */ /* 0x000fe200078ef805 */
[----:B------:R-:W-:Y:S01]  /*26f0*/  IMAD.MOV.U32 R13, RZ, RZ, R3 ;  /* 0x000000ffff0d7224 */ /* 0x000fe200078e0003 */
[----:B------:R-:W-:Y:S02]  /*2700*/  SEL R9, R12, 0x63400000, !P1 ;  /* 0x634000000c097807 */ /* 0x000fe40004800000 */
[----:B------:R-:W-:Y:S01]  /*2710*/  @!P2 LOP3.LUT R33, R8, 0x100000, RZ, 0xfc, !PT ;  /* 0x001000000821a812 */ /* 0x000fe200078efcff */
[----:B------:R-:W-:Y:S01]  /*2720*/  IMAD.MOV.U32 R8, RZ, RZ, R4 ;  /* 0x000000ffff087224 */ /* 0x000fe200078e0004 */
[----:B------:R-:W-:Y:S01]  /*2730*/  LOP3.LUT R9, R9, 0x800fffff, R5, 0xf8, !PT ;  /* 0x800fffff09097812 */ /* 0x000fe200078ef805 */
[----:B------:R-:W-:-:S05]  /*2740*/  DFMA R34, R10, -R20, 1 ;  /* 0x3ff000000a22742b */ /* 0x000fca0000000814 */
[----:B------:R-:W-:-:S03]  /*2750*/  @!P2 DFMA R8, R8, 2, -R32 ;  /* 0x400000000808a82b */ /* 0x000fc60000000820 */
[----:B------:R-:W-:-:S07]  /*2760*/  DFMA R34, R10, R34, R10 ;  /* 0x000000220a22722b */ /* 0x000fce000000000a */
[----:B------:R-:W-:Y:S01]  /*2770*/  @!P2 LOP3.LUT R13, R9, 0x7ff00000, RZ, 0xc0, !PT ;  /* 0x7ff00000090da812 */ /* 0x000fe200078ec0ff */
[----:B------:R-:W-:-:S04]  /*2780*/  DMUL R32, R34, R8 ;  /* 0x0000000822207228 */ /* 0x000fc80000000000 */
[----:B------:R-:W-:-:S04]  /*2790*/  VIADD R15, R13, 0xffffffff ;  /* 0xffffffff0d0f7836 */ /* 0x000fc80000000000 */
[----:B------:R-:W-:Y:S01]  /*27a0*/  DFMA R10, R32, -R20, R8 ;  /* 0x80000014200a722b */ /* 0x000fe20000000008 */
[----:B------:R-:W-:Y:S01]  /*27b0*/  ISETP.GT.U32.AND P0, PT, R15, 0x7feffffe, PT ;  /* 0x7feffffe0f00780c */ /* 0x000fe20003f04070 */
[----:B------:R-:W-:-:S05]  /*27c0*/  VIADD R15, R14, 0xffffffff ;  /* 0xffffffff0e0f7836 */ /* 0x000fca0000000000 */
[----:B------:R-:W-:Y:S01]  /*27d0*/  ISETP.GT.U32.OR P0, PT, R15, 0x7feffffe, P0 ;  /* 0x7feffffe0f00780c */ /* 0x000fe20000704470 */
[----:B------:R-:W-:-:S12]  /*27e0*/  DFMA R10, R34, R10, R32 ;  /* 0x0000000a220a722b */ /* 0x000fd80000000020 */
[----:B------:R-:W-:Y:S05]  /*27f0*/  @P0 BRA `(.L_x_28) ;  /* 0x00000000006c0947 */ /* 0x000fea0003800000 */
[----:B------:R-:W-:-:S04]  /*2800*/  LOP3.LUT R14, R7, 0x7ff00000, RZ, 0xc0, !PT ;  /* 0x7ff00000070e7812 */ /* 0x000fc800078ec0ff */
[CC--:B------:R-:W-:Y:S02]  /*2810*/  VIADDMNMX R4, R3.reuse, -R14.reuse, 0xb9600000, !PT ;  /* 0xb960000003047446 */ /* 0x0c0fe4000780090e */
[----:B------:R-:W-:Y:S02]  /*2820*/  ISETP.GE.U32.AND P0, PT, R3, R14, PT ;  /* 0x0000000e0300720c */ /* 0x000fe40003f06070 */
[----:B------:R-:W-:Y:S01]  /*2830*/  VIMNMX R3, PT, PT, R4, 0x46a00000, PT ;  /* 0x46a0000004037848 */ /* 0x000fe20003fe0100 */
[----:B------:R-:W-:Y:S01]  /*2840*/  IMAD.MOV.U32 R4, RZ, RZ, RZ ;  /* 0x000000ffff047224 */ /* 0x000fe200078e00ff */
[----:B------:R-:W-:-:S05]  /*2850*/  SEL R12, R12, 0x63400000, !P0 ;  /* 0x634000000c0c7807 */ /* 0x000fca0004000000 */
[----:B------:R-:W-:-:S04]  /*2860*/  IMAD.IADD R3, R3, 0x1, -R12 ;  /* 0x0000000103037824 */ /* 0x000fc800078e0a0c */
[----:B------:R-:W-:-:S06]  /*2870*/  VIADD R5, R3, 0x7fe00000 ;  /* 0x7fe0000003057836 */ /* 0x000fcc0000000000 */
[----:B------:R-:W-:-:S10]  /*2880*/  DMUL R32, R10, R4 ;  /* 0x000000040a207228 */ /* 0x000fd40000000000 */
[----:B------:R-:W-:-:S13]  /*2890*/  FSETP.GTU.AND P0, PT, |R33|, 1.469367938527859385e-39, PT ;  /* 0x001000002100780b */ /* 0x000fda0003f0c200 */
[----:B------:R-:W-:Y:S05]  /*28a0*/  @P0 BRA `(.L_x_29) ;  /* 0x0000000000940947 */ /* 0x000fea0003800000 */
[----:B------:R-:W-:Y:S01]  /*28b0*/  DFMA R8, R10, -R20, R8 ;  /* 0x800000140a08722b */ /* 0x000fe20000000008 */
[----:B------:R-:W-:-:S09]  /*28c0*/  MOV R6, RZ ;  /* 0x000000ff00067202 */ /* 0x000fd20000000f00 */
[C---:B------:R-:W-:Y:S02]  /*28d0*/  FSETP.NEU.AND P0, PT, R9.reuse, RZ, PT ;  /* 0x000000ff0900720b */ /* 0x040fe40003f0d000 */
[----:B------:R-:W-:-:S04]  /*28e0*/  LOP3.LUT R13, R9, 0x80000000, R7, 0x48, !PT ;  /* 0x80000000090d7812 */ /* 0x000fc800078e4807 */
[----:B------:R-:W-:-:S07]  /*28f0*/  LOP3.LUT R7, R13, R5, RZ, 0xfc, !PT ;  /* 0x000000050d077212 */ /* 0x000fce00078efcff */
[----:B------:R-:W-:Y:S05]  /*2900*/  @!P0 BRA `(.L_x_29) ;  /* 0x00000000007c8947 */ /* 0x000fea0003800000 */
[----:B------:R-:W-:Y:S01]  /*2910*/  IMAD.MOV R5, RZ, RZ, -R3 ;  /* 0x000000ffff057224 */ /* 0x000fe200078e0a03 */
[----:B------:R-:W-:Y:S01]  /*2920*/  DMUL.RP R6, R10, R6 ;  /* 0x000000060a067228 */ /* 0x000fe20000008000 */
[----:B------:R-:W-:Y:S01]  /*2930*/  IMAD.MOV.U32 R4, RZ, RZ, RZ ;  /* 0x000000ffff047224 */ /* 0x000fe200078e00ff */
[----:B------:R-:W-:-:S05]  /*2940*/  IADD3 R3, PT, PT, -R3, -0x43300000, RZ ;  /* 0xbcd0000003037810 */ /* 0x000fca0007ffe1ff */
[----:B------:R-:W-:-:S03]  /*2950*/  DFMA R4, R32, -R4, R10 ;  /* 0x800000042004722b */ /* 0x000fc6000000000a */
[----:B------:R-:W-:-:S07]  /*2960*/  LOP3.LUT R13, R7, R13, RZ, 0x3c, !PT ;  /* 0x0000000d070d7212 */ /* 0x000fce00078e3cff */
[----:B------:R-:W-:-:S04]  /*2970*/  FSETP.NEU.AND P0, PT, |R5|, R3, PT ;  /* 0x000000030500720b */ /* 0x000fc80003f0d200 */
[----:B------:R-:W-:Y:S02]  /*2980*/  FSEL R32, R6, R32, !P0 ;  /* 0x0000002006207208 */ /* 0x000fe40004000000 */
[----:B------:R-:W-:Y:S01]  /*2990*/  FSEL R33, R13, R33, !P0 ;  /* 0x000000210d217208 */ /* 0x000fe20004000000 */
[----:B------:R-:W-:Y:S06]  /*29a0*/  BRA `(.L_x_29) ;  /* 0x0000000000547947 */ /* 0x000fec0003800000 */
.L_x_28:
[----:B------:R-:W-:-:S14]  /*29b0*/  DSETP.NAN.AND P0, PT, R4, R4, PT ;  /* 0x000000040400722a */ /* 0x000fdc0003f08000 */
[----:B------:R-:W-:Y:S05]  /*29c0*/  @P0 BRA `(.L_x_30) ;  /* 0x0000000000440947 */ /* 0x000fea0003800000 */
[----:B------:R-:W-:-:S14]  /*29d0*/  DSETP.NAN.AND P0, PT, R6, R6, PT ;  /* 0x000000060600722a */ /* 0x000fdc0003f08000 */
[----:B------:R-:W-:Y:S05]  /*29e0*/  @P0 BRA `(.L_x_31) ;  /* 0x0000000000300947 */ /* 0x000fea0003800000 */
[----:B------:R-:W-:Y:S01]  /*29f0*/  ISETP.NE.AND P0, PT, R13, R14, PT ;  /* 0x0000000e0d00720c */ /* 0x000fe20003f05270 */
[----:B------:R-:W-:Y:S02]  /*2a00*/  IMAD.MOV.U32 R32, RZ, RZ, 0x0 ;  /* 0x00000000ff207424 */ /* 0x000fe400078e00ff */
[----:B------:R-:W-:-:S10]  /*2a10*/  IMAD.MOV.U32 R33, RZ, RZ, -0x80000 ;  /* 0xfff80000ff217424 */ /* 0x000fd400078e00ff */
[----:B------:R-:W-:Y:S05]  /*2a20*/  @!P0 BRA `(.L_x_29) ;  /* 0x0000000000348947 */ /* 0x000fea0003800000 */
[----:B------:R-:W-:Y:S02]  /*2a30*/  ISETP.NE.AND P0, PT, R13, 0x7ff00000, PT ;  /* 0x7ff000000d00780c */ /* 0x000fe40003f05270 */
[----:B------:R-:W-:Y:S02]  /*2a40*/  LOP3.LUT R33, R5, 0x80000000, R7, 0x48, !PT ;  /* 0x8000000005217812 */ /* 0x000fe400078e4807 */
[----:B------:R-:W-:-:S13]  /*2a50*/  ISETP.EQ.OR P0, PT, R14, RZ, !P0 ;  /* 0x000000ff0e00720c */ /* 0x000fda0004702670 */
[----:B------:R-:W-:Y:S01]  /*2a60*/  @P0 LOP3.LUT R3, R33, 0x7ff00000, RZ, 0xfc, !PT ;  /* 0x7ff0000021030812 */ /* 0x000fe200078efcff */
[----:B------:R-:W-:Y:S02]  /*2a70*/  @!P0 IMAD.MOV.U32 R32, RZ, RZ, RZ ;  /* 0x000000ffff208224 */ /* 0x000fe400078e00ff */
[----:B------:R-:W-:Y:S02]  /*2a80*/  @P0 IMAD.MOV.U32 R32, RZ, RZ, RZ ;  /* 0x000000ffff200224 */ /* 0x000fe400078e00ff */
[----:B------:R-:W-:Y:S01]  /*2a90*/  @P0 IMAD.MOV.U32 R33, RZ, RZ, R3 ;  /* 0x000000ffff210224 */ /* 0x000fe200078e0003 */
[----:B------:R-:W-:Y:S06]  /*2aa0*/  BRA `(.L_x_29) ;  /* 0x0000000000147947 */ /* 0x000fec0003800000 */
.L_x_31:
[----:B------:R-:W-:Y:S01]  /*2ab0*/  LOP3.LUT R33, R7, 0x80000, RZ, 0xfc, !PT ;  /* 0x0008000007217812 */ /* 0x000fe200078efcff */
[----:B------:R-:W-:Y:S01]  /*2ac0*/  IMAD.MOV.U32 R32, RZ, RZ, R6 ;  /* 0x000000ffff207224 */ /* 0x000fe200078e0006 */
[----:B------:R-:W-:Y:S06]  /*2ad0*/  BRA `(.L_x_29) ;  /* 0x0000000000087947 */ /* 0x000fec0003800000 */
.L_x_30:
[----:B------:R-:W-:Y:S01]  /*2ae0*/  LOP3.LUT R33, R5, 0x80000, RZ, 0xfc, !PT ;  /* 0x0008000005217812 */ /* 0x000fe200078efcff */
[----:B------:R-:W-:-:S07]  /*2af0*/  IMAD.MOV.U32 R32, RZ, RZ, R4 ;  /* 0x000000ffff207224 */ /* 0x000fce00078e0004 */
.L_x_29:
[----:B------:R-:W-:Y:S05]  /*2b00*/  BSYNC.RECONVERGENT B1 ;  /* 0x0000000000017941 */ /* 0x000fea0003800200 */
.L_x_27:
[----:B------:R-:W-:Y:S01]  /*2b10*/  IMAD.MOV.U32 R4, RZ, RZ, R0 ;  /* 0x000000ffff047224 */ /* 0x000fe200078e0000 */
[----:B------:R-:W-:Y:S01]  /*2b20*/  MOV R55, R33 ;  /* 0x0000002100377202 */ /* 0x000fe20000000f00 */
[----:B------:R-:W-:Y:S02]  /*2b30*/  IMAD.MOV.U32 R5, RZ, RZ, 0x0 ;  /* 0x00000000ff057424 */ /* 0x000fe400078e00ff */
[----:B------:R-:W-:Y:S02]  /*2b40*/  IMAD.MOV.U32 R54, RZ, RZ, R32 ;  /* 0x000000ffff367224 */ /* 0x000fe400078e0020 */
[----:B------:R-:W-:Y:S05]  /*2b50*/  RET.REL.NODEC R4 `(_Z15metropolis_stepPdP17curandStateXORWOW) ;  /* 0xffffffd404287950 */ /* 0x000fea0003c3ffff */
        .type           $_Z15metropolis_stepPdP17curandStateXORWOW$__internal_accurate_pow,@function
        .size           $_Z15metropolis_stepPdP17curandStateXORWOW$__internal_accurate_pow,(.L_x_48 - $_Z15metropolis_stepPdP17curandStateXORWOW$__internal_accurate_pow)
$_Z15metropolis_stepPdP17curandStateXORWOW$__internal_accurate_pow:
[----:B------:R-:W-:Y:S02]  /*2b60*/  VIADD R1, R1, 0xffffffc8 ;  /* 0xffffffc801017836 */ /* 0x000fe40000000000 */
[----:B------:R-:W-:-:S03]  /*2b70*/  IMAD.MOV.U32 R3, RZ, RZ, R5 ;  /* 0x000000ffff037224 */ /* 0x000fc600078e0005 */
[----:B------:R-:W-:Y:S04]  /*2b80*/  STL [R1+0x30], R29 ;  /* 0x0000301d01007387 */ /* 0x000fe80000100800 */
        /* <DEDUP_REMOVED lines=11> */
[----:B------:R0:W-:Y:S02]  /*2c40*/  STL [R1], R2 ;  /* 0x0000000201007387 */ /* 0x0001e40000100800 */
[----:B0-----:R-:W-:Y:S01]  /*2c50*/  IMAD.MOV.U32 R2, RZ, RZ, R4 ;  /* 0x000000ffff027224 */ /* 0x001fe200078e0004 */
[----:B------:R-:W-:Y:S01]  /*2c60*/  ISETP.GT.U32.AND P0, PT, R3, 0xfffff, PT ;  /* 0x000fffff0300780c */ /* 0x000fe20003f04070 */
[----:B------:R-:W-:Y:S01]  /*2c70*/  IMAD.MOV.U32 R0, RZ, RZ, R3 ;  /* 0x000000ffff007224 */ /* 0x000fe200078e0003 */
[----:B------:R-:W-:Y:S01]  /*2c80*/  UMOV UR4, 0x7d2cafe2 ;  /* 0x7d2cafe200047882 */ /* 0x000fe20000000000 */
[----:B------:R-:W-:Y:S01]  /*2c90*/  IMAD.MOV.U32 R12, RZ, RZ, RZ ;  /* 0x000000ffff0c7224 */ /* 0x000fe200078e00ff */
[----:B------:R-:W-:Y:S01]  /*2ca0*/  UMOV UR5, 0x3eb0f5ff ;  /* 0x3eb0f5ff00057882 */ /* 0x000fe20000000000 */
[----:B------:R-:W-:Y:S01]  /*2cb0*/  IMAD.MOV.U32 R16, RZ, RZ, 0x41ad3b5a ;  /* 0x41ad3b5aff107424 */ /* 0x000fe200078e00ff */
[----:B------:R-:W-:Y:S01]  /*2cc0*/  UMOV UR6, 0x3b39803f ;  /* 0x3b39803f00067882 */ /* 0x000fe20000000000 */
[----:B------:R-:W-:Y:S01]  /*2cd0*/  IMAD.MOV.U32 R17, RZ, RZ, 0x3ed0f5d2 ;  /* 0x3ed0f5d2ff117424 */ /* 0x000fe200078e00ff */
[----:B------:R-:W-:Y:S01]  /*2ce0*/  UMOV UR7, 0x3c7abc9e ;  /* 0x3c7abc9e00077882 */ /* 0x000fe20000000000 */
[----:B------:R-:W-:Y:S04]  /*2cf0*/  BSSY.RECONVERGENT B0, `(.L_x_32) ;  /* 0x000009e000007945 */ /* 0x000fe80003800200 */
[----:B------:R-:W-:-:S10]  /*2d00*/  @!P0 DMUL R22, R2, 1.80143985094819840000e+16 ;  /* 0x4350000002168828 */ /* 0x000fd40000000000 */
[----:B------:R-:W-:Y:S02]  /*2d10*/  @!P0 IMAD.MOV.U32 R0, RZ, RZ, R23 ;  /* 0x000000ffff008224 */ /* 0x000fe400078e0017 */
[----:B------:R-:W-:-:S03]  /*2d20*/  @!P0 IMAD.MOV.U32 R2, RZ, RZ, R22 ;  /* 0x000000ffff028224 */ /* 0x000fc600078e0016 */
[----:B------:R-:W-:Y:S01]  /*2d30*/  LOP3.LUT R0, R0, 0x800fffff, RZ, 0xc0, !PT ;  /* 0x800fffff00007812 */ /* 0x000fe200078ec0ff */
[----:B------:R-:W-:Y:S01]  /*2d40*/  IMAD.MOV.U32 R4, RZ, RZ, R2 ;  /* 0x000000ffff047224 */ /* 0x000fe200078e0002 */
[----:B------:R-:W-:Y:S02]  /*2d50*/  SHF.R.U32.HI R2, RZ, 0x14, R3 ;  /* 0x00000014ff027819 */ /* 0x000fe40000011603 */
[----:B------:R-:W-:Y:S01]  /*2d60*/  LOP3.LUT R5, R0, 0x3ff00000, RZ, 0xfc, !PT ;  /* 0x3ff0000000057812 */ /* 0x000fe200078efcff */
[----:B------:R-:W-:Y:S01]  /*2d70*/  IMAD.SHL.U32 R0, R7, 0x2, RZ ;  /* 0x0000000207007824 */ /* 0x000fe200078e00ff */
[----:B------:R-:W-:Y:S02]  /*2d80*/  @!P0 LEA.HI R2, R23, 0xffffffca, RZ, 0xc ;  /* 0xffffffca17028811 */ /* 0x000fe400078f60ff */
[----:B------:R-:W-:Y:S02]  /*2d90*/  ISETP.GE.U32.AND P1, PT, R5, 0x3ff6a09f, PT ;  /* 0x3ff6a09f0500780c */ /* 0x000fe40003f26070 */
[----:B------:R-:W-:Y:S01]  /*2da0*/  ISETP.GT.U32.AND P0, PT, R0, -0x2000001, PT ;  /* 0xfdffffff0000780c */ /* 0x000fe20003f04070 */
[----:B------:R-:W-:-:S10]  /*2db0*/  VIADD R3, R2, 0xfffffc01 ;  /* 0xfffffc0102037836 */ /* 0x000fd40000000000 */
[----:B------:R-:W-:Y:S02]  /*2dc0*/  @P1 VIADD R9, R5, 0xfff00000 ;  /* 0xfff0000005091836 */ /* 0x000fe40000000000 */
[----:B------:R-:W-:Y:S01]  /*2dd0*/  @P1 VIADD R3, R2, 0xfffffc02 ;  /* 0xfffffc0202031836 */ /* 0x000fe20000000000 */
[----:B------:R-:W-:Y:S02]  /*2de0*/  @P0 LOP3.LUT R7, R7, 0xff0fffff, RZ, 0xc0, !PT ;  /* 0xff0fffff07070812 */ /* 0x000fe400078ec0ff */
[----:B------:R-:W-:Y:S02]  /*2df0*/  @P1 MOV R5, R9 ;  /* 0x0000000900051202 */ /* 0x000fe40000000f00 */
[----:B------:R-:W-:Y:S01]  /*2e00*/  LOP3.LUT R2, R3, 0x80000000, RZ, 0x3c, !PT ;  /* 0x8000000003027812 */ /* 0x000fe200078e3cff */
[----:B------:R-:W-:-:S03]  /*2e10*/  IMAD.MOV.U32 R3, RZ, RZ, 0x43300000 ;  /* 0x43300000ff037424 */ /* 0x000fc600078e00ff */
[----:B------:R-:W-:-:S06]  /*2e20*/  DADD R8, R4, 1 ;  /* 0x3ff0000004087429 */ /* 0x000fcc0000000000 */
[----:B------:R-:W0:Y:S02]  /*2e30*/  MUFU.RCP64H R13, R9 ;  /* 0x00000009000d7308 */ /* 0x000e240000001800 */
[----:B0-----:R-:W-:-:S08]  /*2e40*/  DFMA R10, -R8, R12, 1 ;  /* 0x3ff00000080a742b */ /* 0x001fd0000000010c */
[----:B------:R-:W-:Y:S02]  /*2e50*/  DFMA R14, R10, R10, R10 ;  /* 0x0000000a0a0e722b */ /* 0x000fe4000000000a */
[----:B------:R-:W-:-:S06]  /*2e60*/  DADD R10, R4, -1 ;  /* 0xbff00000040a7429 */ /* 0x000fcc0000000000 */
[----:B------:R-:W-:-:S08]  /*2e70*/  DFMA R14, R12, R14, R12 ;  /* 0x0000000e0c0e722b */ /* 0x000fd0000000000c */
[----:B------:R-:W-:-:S08]  /*2e80*/  DMUL R4, R10, R14 ;  /* 0x0000000e0a047228 */ /* 0x000fd00000000000 */
[----:B------:R-:W-:-:S08]  /*2e90*/  DFMA R4, R10, R14, R4 ;  /* 0x0000000e0a04722b */ /* 0x000fd00000000004 */
[-C--:B------:R-:W-:Y:S02]  /*2ea0*/  DMUL R12, R4, R4.reuse ;  /* 0x00000004040c7228 */ /* 0x080fe40000000000 */
[----:B------:R-:W-:Y:S02]  /*2eb0*/  DADD R18, R10, -R4 ;  /* 0x000000000a127229 */ /* 0x000fe40000000804 */
[----:B------:R-:W-:-:S04]  /*2ec0*/  DMUL R26, R4, R4 ;  /* 0x00000004041a7228 */ /* 0x000fc80000000000 */
[----:B------:R-:W-:Y:S01]  /*2ed0*/  DFMA R8, R12, UR4, R16 ;  /* 0x000000040c087c2b */ /* 0x000fe20008000010 */
[----:B------:R-:W-:Y:S01]  /*2ee0*/  UMOV UR4, 0x75488a3f ;  /* 0x75488a3f00047882 */ /* 0x000fe20000000000 */
[----:B------:R-:W-:Y:S01]  /*2ef0*/  UMOV UR5, 0x3ef3b20a ;  /* 0x3ef3b20a00057882 */ /* 0x000fe20000000000 */
[----:B------:R-:W-:-:S05]  /*2f00*/  DADD R18, R18, R18 ;  /* 0x0000000012127229 */ /* 0x000fca0000000012 */
[----:B------:R-:W-:Y:S01]  /*2f10*/  DFMA R8, R12, R8, UR4 ;  /* 0x000000040c087e2b */ /* 0x000fe20008000008 */
[----:B------:R-:W-:Y:S01]  /*2f20*/  UMOV UR4, 0xe4faecd5 ;  /* 0xe4faecd500047882 */ /* 0x000fe20000000000 */
[----:B------:R-:W-:Y:S01]  /*2f30*/  UMOV UR5, 0x3f1745cd ;  /* 0x3f1745cd00057882 */ /* 0x000fe20000000000 */
[----:B------:R-:W-:Y:S02]  /*2f40*/  DFMA R10, R10, -R4, R18 ;  /* 0x800000040a0a722b */ /* 0x000fe40000000012 */
[----:B------:R-:W-:-:S03]  /*2f50*/  DMUL R18, R4, R26 ;  /* 0x0000001a04127228 */ /* 0x000fc60000000000 */
[----:B------:R-:W-:Y:S01]  /*2f60*/  DFMA R8, R12, R8, UR4 ;  /* 0x000000040c087e2b */ /* 0x000fe20008000008 */
[----:B------:R-:W-:Y:S01]  /*2f70*/  UMOV UR4, 0x258a578b ;  /* 0x258a578b00047882 */ /* 0x000fe20000000000 */
[----:B------:R-:W-:Y:S01]  /*2f80*/  UMOV UR5, 0x3f3c71c7 ;  /* 0x3f3c71c700057882 */ /* 0x000fe20000000000 */
[----:B------:R-:W-:Y:S02]  /*2f90*/  DMUL R10, R14, R10 ;  /* 0x0000000a0e0a7228 */ /* 0x000fe40000000000 */
[C---:B------:R-:W-:Y:S02]  /*2fa0*/  DFMA R14, R4.reuse, R4, -R26 ;  /* 0x00000004040e722b */ /* 0x040fe4000000081a */
[----:B------:R-:W-:Y:S02]  /*2fb0*/  DFMA R28, R4, R26, -R18 ;  /* 0x0000001a041c722b */ /* 0x000fe40000000812 */
[----:B------:R-:W-:Y:S01]  /*2fc0*/  DFMA R8, R12, R8, UR4 ;  /* 0x000000040c087e2b */ /* 0x000fe20008000008 */
[----:B------:R-:W-:Y:S01]  /*2fd0*/  UMOV UR4, 0x9242b910 ;  /* 0x9242b91000047882 */ /* 0x000fe20000000000 */
[----:B------:R-:W-:-:S04]  /*2fe0*/  UMOV UR5, 0x3f624924 ;  /* 0x3f62492400057882 */ /* 0x000fc80000000000 */
[----:B------:R-:W-:Y:S02]  /*2ff0*/  DFMA R28, R10, R26, R28 ;  /* 0x0000001a0a1c722b */ /* 0x000fe4000000001c */
[----:B------:R-:W-:Y:S01]  /*3000*/  DFMA R8, R12, R8, UR4 ;  /* 0x000000040c087e2b */ /* 0x000fe20008000008 */
[----:B------:R-:W-:Y:S01]  /*3010*/  UMOV UR4, 0x99999dfb ;  /* 0x99999dfb00047882 */ /* 0x000fe20000000000 */
[----:B------:R-:W-:-:S06]  /*3020*/  UMOV UR5, 0x3f899999 ;  /* 0x3f89999900057882 */ /* 0x000fcc0000000000 */
[----:B------:R-:W-:Y:S01]  /*3030*/  DFMA R16, R12, R8, UR4 ;  /* 0x000000040c107e2b */ /* 0x000fe20008000008 */
[----:B------:R-:W-:Y:S01]  /*3040*/  UMOV UR4, 0x55555555 ;  /* 0x5555555500047882 */ /* 0x000fe20000000000 */
[----:B------:R-:W-:-:S06]  /*3050*/  UMOV UR5, 0x3fb55555 ;  /* 0x3fb5555500057882 */ /* 0x000fcc0000000000 */
[----:B------:R-:W-:-:S08]  /*3060*/  DFMA R8, R12, R16, UR4 ;  /* 0x000000040c087e2b */ /* 0x000fd00008000010 */
[----:B------:R-:W-:Y:S01]  /*3070*/  DADD R24, -R8, UR4 ;  /* 0x0000000408187e29 */ /* 0x000fe20008000100 */
[----:B------:R-:W-:Y:S01]  /*3080*/  UMOV UR4, 0xb9e7b0 ;  /* 0x00b9e7b000047882 */ /* 0x000fe20000000000 */
[----:B------:R-:W-:-:S06]  /*3090*/  UMOV UR5, 0x3c46a4cb ;  /* 0x3c46a4cb00057882 */ /* 0x000fcc0000000000 */
[----:B------:R-:W-:Y:S01]  /*30a0*/  DFMA R24, R12, R16, R24 ;  /* 0x000000100c18722b */ /* 0x000fe20000000018 */
[----:B------:R-:W-:Y:S02]  /*30b0*/  VIADD R17, R11, 0x100000 ;  /* 0x001000000b117836 */ /* 0x000fe40000000000 */
[----:B------:R-:W-:-:S05]  /*30c0*/  IMAD.MOV.U32 R16, RZ, RZ, R10 ;  /* 0x000000ffff107224 */ /* 0x000fca00078e000a */
[----:B------:R-:W-:Y:S01]  /*30d0*/  DADD R24, R24, -UR4 ;  /* 0x8000000418187e29 */ /* 0x000fe20008000000 */
[----:B------:R-:W-:Y:S01]  /*30e0*/  UMOV UR4, 0x80000000 ;  /* 0x8000000000047882 */ /* 0x000fe20000000000 */
[----:B------:R-:W-:Y:S01]  /*30f0*/  DFMA R14, R4, R16, R14 ;  /* 0x00000010040e722b */ /* 0x000fe2000000000e */
[----:B------:R-:W-:-:S05]  /*3100*/  UMOV UR5, 0x43300000 ;  /* 0x4330000000057882 */ /* 0x000fca0000000000 */
[----:B------:R-:W-:Y:S02]  /*3110*/  DADD R12, R8, R24 ;  /* 0x00000000080c7229 */ /* 0x000fe40000000018 */
[----:B------:R-:W-:-:S06]  /*3120*/  DFMA R14, R4, R14, R28 ;  /* 0x0000000e040e722b */ /* 0x000fcc000000001c */
[----:B------:R-:W-:Y:S02]  /*3130*/  DMUL R16, R12, R18 ;  /* 0x000000120c107228 */ /* 0x000fe40000000000 */
[----:B------:R-:W-:-:S06]  /*3140*/  DADD R8, R8, -R12 ;  /* 0x0000000008087229 */ /* 0x000fcc000000080c */
[----:B------:R-:W-:Y:S02]  /*3150*/  DFMA R26, R12, R18, -R16 ;  /* 0x000000120c1a722b */ /* 0x000fe40000000810 */
[----:B------:R-:W-:-:S06]  /*3160*/  DADD R8, R24, R8 ;  /* 0x0000000018087229 */ /* 0x000fcc0000000008 */
[----:B------:R-:W-:-:S08]  /*3170*/  DFMA R14, R12, R14, R26 ;  /* 0x0000000e0c0e722b */ /* 0x000fd0000000001a */
[----:B------:R-:W-:-:S08]  /*3180*/  DFMA R8, R8, R18, R14 ;  /* 0x000000120808722b */ /* 0x000fd0000000000e */
[----:B------:R-:W-:-:S08]  /*3190*/  DADD R12, R16, R8 ;  /* 0x00000000100c7229 */ /* 0x000fd00000000008 */
[--C-:B------:R-:W-:Y:S02]  /*31a0*/  DADD R14, R4, R12.reuse ;  /* 0x00000000040e7229 */ /* 0x100fe4000000000c */
[----:B------:R-:W-:-:S06]  /*31b0*/  DADD R16, R16, -R12 ;  /* 0x0000000010107229 */ /* 0x000fcc000000080c */
[----:B------:R-:W-:Y:S02]  /*31c0*/  DADD R4, R4, -R14 ;  /* 0x0000000004047229 */ /* 0x000fe4000000080e */
[----:B------:R-:W-:Y:S02]  /*31d0*/  DADD R16, R8, R16 ;  /* 0x0000000008107229 */ /* 0x000fe40000000010 */
[----:B------:R-:W-:Y:S01]  /*31e0*/  DADD R8, R2, -UR4 ;  /* 0x8000000402087e29 */ /* 0x000fe20008000000 */
[----:B------:R-:W-:Y:S01]  /*31f0*/  UMOV UR4, 0xfefa39ef ;  /* 0xfefa39ef00047882 */ /* 0x000fe20000000000 */
[----:B------:R-:W-:Y:S02]  /*3200*/  UMOV UR5, 0x3fe62e42 ;  /* 0x3fe62e4200057882 */ /* 0x000fe40000000000 */
[----:B------:R-:W-:-:S08]  /*3210*/  DADD R4, R12, R4 ;  /* 0x000000000c047229 */ /* 0x000fd00000000004 */
[----:B------:R-:W-:-:S08]  /*3220*/  DADD R4, R16, R4 ;  /* 0x0000000010047229 */ /* 0x000fd00000000004 */
[----:B------:R-:W-:-:S08]  /*3230*/  DADD R4, R10, R4 ;  /* 0x000000000a047229 */ /* 0x000fd00000000004 */
[----:B------:R-:W-:-:S08]  /*3240*/  DADD R2, R14, R4 ;  /* 0x000000000e027229 */ /* 0x000fd00000000004 */
[--C-:B------:R-:W-:Y:S02]  /*3250*/  DFMA R10, R8, UR4, R2.reuse ;  /* 0x00000004080a7c2b */ /* 0x100fe40008000002 */
[----:B------:R-:W-:-:S06]  /*3260*/  DADD R14, R14, -R2 ;  /* 0x000000000e0e7229 */ /* 0x000fcc0000000802 */
[----:B------:R-:W-:Y:S02]  /*3270*/  DFMA R12, R8, -UR4, R10 ;  /* 0x80000004080c7c2b */ /* 0x000fe4000800000a */
[----:B------:R-:W-:-:S06]  /*3280*/  DADD R14, R4, R14 ;  /* 0x00000000040e7229 */ /* 0x000fcc000000000e */
[----:B------:R-:W-:-:S08]  /*3290*/  DADD R12, -R2, R12 ;  /* 0x00000000020c7229 */ /* 0x000fd0000000010c */
[----:B------:R-:W-:-:S08]  /*32a0*/  DADD R12, R14, -R12 ;  /* 0x000000000e0c7229 */ /* 0x000fd0000000080c */
[----:B------:R-:W-:-:S08]  /*32b0*/  DFMA R12, R8, UR6, R12 ;  /* 0x00000006080c7c2b */ /* 0x000fd0000800000c */
[----:B------:R-:W-:-:S08]  /*32c0*/  DADD R4, R10, R12 ;  /* 0x000000000a047229 */ /* 0x000fd0000000000c */
[----:B------:R-:W-:Y:S02]  /*32d0*/  DADD R10, R10, -R4 ;  /* 0x000000000a0a7229 */ /* 0x000fe40000000804 */
[----:B------:R-:W-:-:S06]  /*32e0*/  DMUL R2, R4, R6 ;  /* 0x0000000604027228 */ /* 0x000fcc0000000000 */
[----:B------:R-:W-:Y:S02]  /*32f0*/  DADD R10, R12, R10 ;  /* 0x000000000c0a7229 */ /* 0x000fe4000000000a */
[----:B------:R-:W-:-:S08]  /*3300*/  DFMA R4, R4, R6, -R2 ;  /* 0x000000060404722b */ /* 0x000fd00000000802 */
[----:B------:R-:W-:Y:S01]  /*3310*/  DFMA R4, R10, R6, R4 ;  /* 0x000000060a04722b */ /* 0x000fe20000000004 */
[----:B------:R-:W-:Y:S01]  /*3320*/  IMAD.MOV.U32 R6, RZ, RZ, 0x652b82fe ;  /* 0x652b82feff067424 */ /* 0x000fe200078e00ff */
[----:B------:R-:W-:-:S06]  /*3330*/  MOV R7, 0x3ff71547 ;  /* 0x3ff7154700077802 */ /* 0x000fcc0000000f00 */
[----:B------:R-:W-:-:S08]  /*3340*/  DADD R10, R2, R4 ;  /* 0x00000000020a7229 */ /* 0x000fd00000000004 */
[----:B------:R-:W-:Y:S02]  /*3350*/  DFMA R12, R10, R6, 6.75539944105574400000e+15 ;  /* 0x433800000a0c742b */ /* 0x000fe40000000006 */
[----:B------:R-:W-:Y:S01]  /*3360*/  FSETP.GEU.AND P0, PT, |R11|, 4.1917929649353027344, PT ;  /* 0x4086232b0b00780b */ /* 0x000fe20003f0e200 */
[----:B------:R-:W-:-:S05]  /*3370*/  DADD R2, R2, -R10 ;  /* 0x0000000002027229 */ /* 0x000fca000000080a */
[----:B------:R-:W-:-:S08]  /*3380*/  DADD R6, R12, -6.75539944105574400000e+15 ;  /* 0xc33800000c067429 */ /* 0x000fd00000000000 */
[----:B------:R-:W-:Y:S01]  /*3390*/  DFMA R8, R6, -UR4, R10 ;  /* 0x8000000406087c2b */ /* 0x000fe2000800000a */
[----:B------:R-:W-:Y:S01]  /*33a0*/  UMOV UR4, 0x3b39803f ;  /* 0x3b39803f00047882 */ /* 0x000fe20000000000 */
[----:B------:R-:W-:-:S06]  /*33b0*/  UMOV UR5, 0x3c7abc9e ;  /* 0x3c7abc9e00057882 */ /* 0x000fcc0000000000 */
[----:B------:R-:W-:Y:S01]  /*33c0*/  DFMA R8, R6, -UR4, R8 ;  /* 0x8000000406087c2b */ /* 0x000fe20008000008 */
[----:B------:R-:W-:Y:S01]  /*33d0*/  UMOV UR4, 0x69ce2bdf ;  /* 0x69ce2bdf00047882 */ /* 0x000fe20000000000 */
[----:B------:R-:W-:Y:S01]  /*33e0*/  IMAD.MOV.U32 R6, RZ, RZ, -0x35dec16 ;  /* 0xfca213eaff067424 */ /* 0x000fe200078e00ff */
[----:B------:R-:W-:Y:S01]  /*33f0*/  UMOV UR5, 0x3e5ade15 ;  /* 0x3e5ade1500057882 */ /* 0x000fe20000000000 */
[----:B------:R-:W-:-:S06]  /*3400*/  IMAD.MOV.U32 R7, RZ, RZ, 0x3e928af3 ;  /* 0x3e928af3ff077424 */ /* 0x000fcc00078e00ff */
        /* <DEDUP_REMOVED lines=24> */
[----:B------:R-:W-:-:S08]  /*3590*/  DFMA R6, R8, R6, UR4 ;  /* 0x0000000408067e2b */ /* 0x000fd00008000006 */
[----:B------:R-:W-:-:S08]  /*35a0*/  DFMA R6, R8, R6, 1 ;  /* 0x3ff000000806742b */ /* 0x000fd00000000006 */
[----:B------:R-:W-:Y:S02]  /*35b0*/  DFMA R6, R8, R6, 1 ;  /* 0x3ff000000806742b */ /* 0x000fe40000000006 */
[----:B------:R-:W-:-:S08]  /*35c0*/  DADD R8, R4, R2 ;  /* 0x0000000004087229 */ /* 0x000fd00000000002 */
[----:B------:R-:W-:Y:S02]  /*35d0*/  IMAD R3, R12, 0x100000, R7 ;  /* 0x001000000c037824 */ /* 0x000fe400078e0207 */
[----:B------:R-:W-:Y:S01]  /*35e0*/  IMAD.MOV.U32 R2, RZ, RZ, R6 ;  /* 0x000000ffff027224 */ /* 0x000fe200078e0006 */
[----:B------:R-:W-:Y:S06]  /*35f0*/  @!P0 BRA `(.L_x_33) ;  /* 0x0000000000348947 */ /* 0x000fec0003800000 */
[----:B------:R-:W-:Y:S01]  /*3600*/  FSETP.GEU.AND P1, PT, |R11|, 4.2275390625, PT ;  /* 0x408748000b00780b */ /* 0x000fe20003f2e200 */
[C---:B------:R-:W-:Y:S02]  /*3610*/  DADD R2, R10.reuse, +INF ;  /* 0x7ff000000a027429 */ /* 0x040fe40000000000 */
[----:B------:R-:W-:-:S08]  /*3620*/  DSETP.GEU.AND P0, PT, R10, RZ, PT ;  /* 0x000000ff0a00722a */ /* 0x000fd00003f0e000 */
[----:B------:R-:W-:Y:S02]  /*3630*/  FSEL R2, R2, RZ, P0 ;  /* 0x000000ff02027208 */ /* 0x000fe40000000000 */
[----:B------:R-:W-:Y:S01]  /*3640*/  @!P1 LEA.HI R0, R12, R12, RZ, 0x1 ;  /* 0x0000000c0c009211 */ /* 0x000fe200078f08ff */
[----:B------:R-:W-:Y:S01]  /*3650*/  @!P1 IMAD.MOV.U32 R4, RZ, RZ, R6 ;  /* 0x000000ffff049224 */ /* 0x000fe200078e0006 */
[----:B------:R-:W-:Y:S01]  /*3660*/  FSEL R3, R3, RZ, P0 ;  /* 0x000000ff03037208 */ /* 0x000fe20000000000 */
[----:B------:R-:W-:Y:S01]  /*3670*/  @!P1 IMAD.MOV.U32 R6, RZ, RZ, RZ ;  /* 0x000000ffff069224 */ /* 0x000fe200078e00ff */
[----:B------:R-:W-:-:S05]  /*3680*/  @!P1 SHF.R.S32.HI R5, RZ, 0x1, R0 ;  /* 0x00000001ff059819 */ /* 0x000fca0000011400 */
[----:B------:R-:W-:Y:S02]  /*3690*/  @!P1 IMAD.IADD R12, R12, 0x1, -R5 ;  /* 0x000000010c0c9824 */ /* 0x000fe400078e0a05 */
[----:B------:R-:W-:-:S03]  /*36a0*/  @!P1 IMAD R5, R5, 0x100000, R7 ;  /* 0x0010000005059824 */ /* 0x000fc600078e0207 */
[----:B------:R-:W-:-:S06]  /*36b0*/  @!P1 LEA R7, R12, 0x3ff00000, 0x14 ;  /* 0x3ff000000c079811 */ /* 0x000fcc00078ea0ff */
[----:B------:R-:W-:-:S11]  /*36c0*/  @!P1 DMUL R2, R4, R6 ;  /* 0x0000000604029228 */ /* 0x000fd60000000000 */
.L_x_33:
[----:B------:R-:W-:Y:S05]  /*36d0*/  BSYNC.RECONVERGENT B0 ;  /* 0x0000000000007941 */ /* 0x000fea0003800200 */
.L_x_32:
[----:B------:R-:W-:Y:S01]  /*36e0*/  DFMA R4, R8, R2, R2 ;  /* 0x000000020804722b */ /* 0x000fe20000000002 */
[----:B------:R-:W2:Y:S01]  /*36f0*/  LDL R16, [R1+0x4] ;  /* 0x0000040001107983 */ /* 0x000ea20000100800 */
[----:B------:R-:W-:-:S03]  /*3700*/  DSETP.NEU.AND P0, PT, |R2|, +INF , PT ;  /* 0x7ff000000200742a */ /* 0x000fc60003f0d200 */
[----:B------:R-:W2:Y:S04]  /*3710*/  LDL R17, [R1+0x8] ;  /* 0x0000080001117983 */ /* 0x000ea80000100800 */
[----:B------:R-:W2:Y:S01]  /*3720*/  LDL R18, [R1+0xc] ;  /* 0x00000c0001127983 */ /* 0x000ea20000100800 */
[----:B------:R-:W-:Y:S02]  /*3730*/  FSEL R4, R2, R4, !P0 ;  /* 0x0000000402047208 */ /* 0x000fe40004000000 */
[----:B------:R-:W-:Y:S01]  /*3740*/  FSEL R5, R3, R5, !P0 ;  /* 0x0000000503057208 */ /* 0x000fe20004000000 */
[----:B------:R-:W2:Y:S04]  /*3750*/  LDL R2, [R1] ;  /* 0x0000000001027983 */ /* 0x000ea80000100800 */
[----:B------:R-:W2:Y:S04]  /*3760*/  LDL R19, [R1+0x10] ;  /* 0x0000100001137983 */ /* 0x000ea80000100800 */
[----:B------:R-:W2:Y:S04]  /*3770*/  LDL R22, [R1+0x14] ;  /* 0x0000140001167983 */ /* 0x000ea80000100800 */
[----:B------:R-:W2:Y:S04]  /*3780*/  LDL R23, [R1+0x18] ;  /* 0x0000180001177983 */ /* 0x000ea80000100800 */
        /* <DEDUP_REMOVED lines=8> */
.L_x_34:
[----:B------:R-:W-:-:S00]  /*3810*/  BRA `(.L_x_34) ;  /* 0xfffffffc00fc7947 */ /* 0x000fc0000383ffff */
[----:B------:R-:W-:-:S00]  /*3820*/  NOP ;  /* 0x0000000000007918 */ /* 0x000fc00000000000 */
        /* <DEDUP_REMOVED lines=13> */
.L_x_48:


//--------------------- .text._Z22randomize_double_arrayPdmddP17curandStateXORWOW --------------------------
	.section	.text._Z22randomize_double_arrayPdmddP17curandStateXORWOW,"ax",@progbits
	.align	128
        .global         _Z22randomize_double_arrayPdmddP17curandStateXORWOW
        .type           _Z22randomize_double_arrayPdmddP17curandStateXORWOW,@function
        .size           _Z22randomize_double_arrayPdmddP17curandStateXORWOW,(.L_x_51 - _Z22randomize_double_arrayPdmddP17curandStateXORWOW)
        .other          _Z22randomize_double_arrayPdmddP17curandStateXORWOW,@"STO_CUDA_ENTRY STV_DEFAULT"
_Z22randomize_double_arrayPdmddP17curandStateXORWOW:
.text._Z22randomize_double_arrayPdmddP17curandStateXORWOW:
[----:B------:R-:W-:Y:S01]  /*0000*/  LDC R1, c[0x0][0x37c] ;  /* 0x0000df00ff017b82 */ /* 0x000fe20000000800 */
[----:B------:R-:W0:Y:S07]  /*0010*/  S2R R5, SR_CTAID.X ;  /* 0x0000000000057919 */ /* 0x000e2e0000002500 */
[----:B------:R-:W1:Y:S01]  /*0020*/  LDC.64 R2, c[0x0][0x3a0] ;  /* 0x0000e800ff027b82 */ /* 0x000e620000000a00 */
[----:B------:R-:W0:Y:S01]  /*0030*/  LDCU UR7, c[0x0][0x360] ;  /* 0x00006c00ff0777ac */ /* 0x000e220008000800 */
[----:B------:R-:W0:Y:S01]  /*0040*/  S2R R0, SR_TID.X ;  /* 0x0000000000007919 */ /* 0x000e220000002100 */
[----:B------:R-:W2:Y:S01]  /*0050*/  LDCU.64 UR8, c[0x0][0x358] ;  /* 0x00006b00ff0877ac */ /* 0x000ea20008000a00 */
[----:B------:R-:W3:Y:S01]  /*0060*/  LDCU.64 UR12, c[0x0][0x388] ;  /* 0x00007100ff0c77ac */ /* 0x000ee20008000a00 */
[----:B0-----:R-:W-:-:S04]  /*0070*/  IMAD R5, R5, UR7, R0 ;  /* 0x0000000705057c24 */ /* 0x001fc8000f8e0200 */
[----:B-1----:R-:W-:-:S05]  /*0080*/  IMAD.WIDE.U32 R2, R5, 0x30, R2 ;  /* 0x0000003005027825 */ /* 0x002fca00078e0002 */
[----:B--2---:R0:W5:Y:S04]  /*0090*/  LDG.E.64 R4, desc[UR8][R2.64] ;  /* 0x0000000802047981 */ /* 0x004168000c1e1b00 */
[----:B------:R0:W5:Y:S04]  /*00a0*/  LDG.E.64 R6, desc[UR8][R2.64+0x8] ;  /* 0x0000080802067981 */ /* 0x000168000c1e1b00 */
[----:B------:R0:W5:Y:S04]  /*00b0*/  LDG.E.64 R8, desc[UR8][R2.64+0x10] ;  /* 0x0000100802087981 */ /* 0x000168000c1e1b00 */
[----:B------:R0:W5:Y:S04]  /*00c0*/  LDG.E.64 R10, desc[UR8][R2.64+0x18] ;  /* 0x00001808020a7981 */ /* 0x000168000c1e1b00 */
[----:B------:R0:W5:Y:S04]  /*00d0*/  LDG.E.64 R12, desc[UR8][R2.64+0x28] ;  /* 0x00002808020c7981 */ /* 0x000168000c1e1b00 */
[----:B------:R0:W5:Y:S01]  /*00e0*/  LDG.E R23, desc[UR8][R2.64+0x20] ;  /* 0x0000200802177981 */ /* 0x000162000c1e1900 */
[----:B---3--:R-:W-:-:S04]  /*00f0*/  UISETP.NE.U32.AND UP0, UPT, UR12, URZ, UPT ;  /* 0x000000ff0c00728c */ /* 0x008fc8000bf05070 */
[----:B------:R-:W-:-:S09]  /*0100*/  UISETP.NE.AND.EX UP0, UPT, UR13, URZ, UPT, UP0 ;  /* 0x000000ff0d00728c */ /* 0x000fd2000bf05300 */
[----:B0-----:R-:W-:Y:S05]  /*0110*/  BRA.U !UP0, `(.L_x_35) ;  /* 0x0000000108b87547 */ /* 0x001fea000b800000 */
[----:B------:R-:W0:Y:S01]  /*0120*/  LDC.64 R14, c[0x0][0x390] ;  /* 0x0000e400ff0e7b82 */ /* 0x000e220000000a00 */
[----:B------:R-:W1:Y:S01]  /*0130*/  LDCU.64 UR14, c[0x0][0x380] ;  /* 0x00007000ff0e77ac */ /* 0x000e620008000a00 */
[----:B------:R-:W-:Y:S01]  /*0140*/  UMOV UR4, URZ ;  /* 0x000000ff00047c82 */ /* 0x000fe20008000000 */
[----:B------:R-:W-:Y:S01]  /*0150*/  UMOV UR5, URZ ;  /* 0x000000ff00057c82 */ /* 0x000fe20008000000 */
[----:B------:R-:W-:-:S04]  /*0160*/  UMOV UR6, URZ ;  /* 0x000000ff00067c82 */ /* 0x000fc80008000000 */
[----:B------:R-:W0:Y:S08]  /*0170*/  LDC.64 R18, c[0x0][0x398] ;  /* 0x0000e600ff127b82 */ /* 0x000e300000000a00 */
[----:B------:R-:W2:Y:S01]  /*0180*/  LDC.64 R16, c[0x0][0x3a0] ;  /* 0x0000e800ff107b82 */ /* 0x000ea20000000a00 */
[----:B01----:R-:W-:-:S11]  /*0190*/  DADD R18, R18, -R14 ;  /* 0x0000000012127229 */ /* 0x003fd6000000080e */
.L_x_36:
[----:B0-2---:R-:W2:Y:S04]  /*01a0*/  LDG.E.64 R24, desc[UR8][R16.64] ;  /* 0x0000000810187981 */ /* 0x005ea8000c1e1b00 */
[----:B------:R-:W3:Y:S04]  /*01b0*/  LDG.E.64 R28, desc[UR8][R16.64+0x10] ;  /* 0x00001008101c7981 */ /* 0x000ee8000c1e1b00 */
[----:B------:R-:W4:Y:S01]  /*01c0*/  LDG.E.64 R26, desc[UR8][R16.64+0x8] ;  /* 0x00000808101a7981 */ /* 0x000f22000c1e1b00 */
[----:B------:R-:W-:-:S04]  /*01d0*/  ULEA UR10, UP0, UR5, UR14, 0x3 ;  /* 0x0000000e050a7291 */ /* 0x000fc8000f8018ff */
[----:B------:R-:W-:Y:S01]  /*01e0*/  ULEA.HI.X UR5, UR5, UR15, UR6, 0x3, UP0 ;  /* 0x0000000f05057291 */ /* 0x000fe200080f1c06 */
[----:B--2---:R-:W-:-:S04]  /*01f0*/  SHF.R.U32.HI R0, RZ, 0x2, R25 ;  /* 0x00000002ff007819 */ /* 0x004fc80000011619 */
[----:B------:R-:W-:Y:S01]  /*0200*/  LOP3.LUT R0, R0, R25, RZ, 0x3c, !PT ;  /* 0x0000001900007212 */ /* 0x000fe200078e3cff */
[----:B---3--:R-:W-:Y:S01]  /*0210*/  IMAD.SHL.U32 R21, R29, 0x10, RZ ;  /* 0x000000101d157824 */ /* 0x008fe200078e00ff */
[----:B------:R0:W-:Y:S03]  /*0220*/  STG.E.64 desc[UR8][R16.64+0x8], R28 ;  /* 0x0000081c10007986 */ /* 0x0001e6000c101b08 */
[----:B------:R-:W-:-:S05]  /*0230*/  IMAD.SHL.U32 R20, R0, 0x2, RZ ;  /* 0x0000000200147824 */ /* 0x000fca00078e00ff */
[----:B------:R-:W-:Y:S02]  /*0240*/  LOP3.LUT R20, R0, R20, R21, 0x96, !PT ;  /* 0x0000001400147212 */ /* 0x000fe400078e9615 */
[----:B----4-:R-:W-:Y:S02]  /*0250*/  SHF.R.U32.HI R21, RZ, 0x2, R26 ;  /* 0x00000002ff157819 */ /* 0x010fe4000001161a */
[----:B------:R-:W-:Y:S02]  /*0260*/  LOP3.LUT R20, R20, R29, RZ, 0x3c, !PT ;  /* 0x0000001d14147212 */ /* 0x000fe400078e3cff */
[----:B------:R-:W-:Y:S01]  /*0270*/  LOP3.LUT R21, R21, R26, RZ, 0x3c, !PT ;  /* 0x0000001a15157212 */ /* 0x000fe200078e3cff */
[----:B------:R-:W-:Y:S01]  /*0280*/  VIADD R26, R24, 0xb0f8a ;  /* 0x000b0f8a181a7836 */ /* 0x000fe20000000000 */
[----:B------:R-:W-:Y:S01]  /*0290*/  SHF.L.U32 R0, R20, 0x4, RZ ;  /* 0x0000000414007819 */ /* 0x000fe200000006ff */
[----:B0-----:R-:W-:Y:S01]  /*02a0*/  IMAD.MOV.U32 R29, RZ, RZ, 0x3ca00000 ;  /* 0x3ca00000ff1d7424 */ /* 0x001fe200078e00ff */
[----:B------:R-:W-:Y:S01]  /*02b0*/  MOV R28, 0x0 ;  /* 0x00000000001c7802 */ /* 0x000fe20000000f00 */
[C---:B------:R-:W-:Y:S01]  /*02c0*/  IMAD.SHL.U32 R22, R21.reuse, 0x2, RZ ;  /* 0x0000000215167824 */ /* 0x040fe200078e00ff */
[----:B------:R0:W-:Y:S04]  /*02d0*/  STG.E.64 desc[UR8][R16.64], R26 ;  /* 0x0000001a10007986 */ /* 0x0001e8000c101b08 */
[----:B------:R-:W-:-:S02]  /*02e0*/  LOP3.LUT R21, R21, R22, R0, 0x96, !PT ;  /* 0x0000001615157212 */ /* 0x000fc400078e9600 */
[----:B------:R-:W-:Y:S02]  /*02f0*/  IADD3 R0, PT, PT, R24, 0x587c5, R20 ;  /* 0x000587c518007810 */ /* 0x000fe40007ffe014 */
[----:B------:R-:W-:-:S05]  /*0300*/  LOP3.LUT R21, R21, R20, RZ, 0x3c, !PT ;  /* 0x0000001415157212 */ /* 0x000fca00078e3cff */
[----:B------:R-:W-:Y:S01]  /*0310*/  IMAD.IADD R25, R21, 0x1, R26 ;  /* 0x0000000115197824 */ /* 0x000fe200078e021a */
[----:B------:R0:W-:Y:S03]  /*0320*/  STG.E.64 desc[UR8][R16.64+0x10], R20 ;  /* 0x0000101410007986 */ /* 0x0001e6000c101b08 */
[----:B------:R-:W-:-:S03]  /*0330*/  IMAD.WIDE.U32 R24, R25, 0x200000, RZ ;  /* 0x0020000019187825 */ /* 0x000fc600078e00ff */
[----:B------:R-:W-:-:S06]  /*0340*/  LOP3.LUT R24, R24, R0, RZ, 0x3c, !PT ;  /* 0x0000000018187212 */ /* 0x000fcc00078e3cff */
[----:B------:R-:W1:Y:S02]  /*0350*/  I2F.F64.U64 R24, R24 ;  /* 0x0000001800187312 */ /* 0x000e640000301800 */
[----:B-1----:R-:W-:Y:S01]  /*0360*/  DFMA R24, R24, R28, 5.5511151231257827021e-17 ;  /* 0x3c9000001818742b */ /* 0x002fe2000000001c */
[----:B------:R-:W-:Y:S01]  /*0370*/  IMAD.U32 R28, RZ, RZ, UR10 ;  /* 0x0000000aff1c7e24 */ /* 0x000fe2000f8e00ff */
[----:B------:R-:W-:Y:S01]  /*0380*/  MOV R29, UR5 ;  /* 0x00000005001d7c02 */ /* 0x000fe20008000f00 */
[----:B------:R-:W-:-:S05]  /*0390*/  UIADD3 UR5, UPT, UPT, UR7, UR4, URZ ;  /* 0x0000000407057290 */ /* 0x000fca000fffe0ff */
[----:B------:R-:W-:Y:S01]  /*03a0*/  DFMA R24, R24, R18, R14 ;  /* 0x000000121818722b */ /* 0x000fe2000000000e */
[----:B------:R-:W-:Y:S02]  /*03b0*/  UISETP.GE.U32.AND UP0, UPT, UR5, UR12, UPT ;  /* 0x0000000c0500728c */ /* 0x000fe4000bf06070 */
[----:B------:R-:W-:Y:S02]  /*03c0*/  UMOV UR4, UR5 ;  /* 0x0000000500047c82 */ /* 0x000fe40008000000 */
[----:B------:R-:W-:Y:S02]  /*03d0*/  UISETP.GE.U32.AND.EX UP0, UPT, URZ, UR13, UPT, UP0 ;  /* 0x0000000dff00728c */ /* 0x000fe4000bf06100 */
[----:B------:R0:W-:Y:S07]  /*03e0*/  STG.E.64 desc[UR8][R28.64], R24 ;  /* 0x000000181c007986 */ /* 0x0001ee000c101b08 */
[----:B------:R-:W-:Y:S05]  /*03f0*/  BRA.U !UP0, `(.L_x_36) ;  /* 0xfffffffd08687547 */ /* 0x000fea000b83ffff */
.L_x_35:
[----:B-----5:R-:W-:Y:S04]  /*0400*/  STG.E.64 desc[UR8][R2.64], R4 ;  /* 0x0000000402007986 */ /* 0x020fe8000c101b08 */
[----:B------:R-:W-:Y:S04]  /*0410*/  STG.E.64 desc[UR8][R2.64+0x8], R6 ;  /* 0x0000080602007986 */ /* 0x000fe8000c101b08 */
[----:B------:R-:W-:Y:S04]  /*0420*/  STG.E.64 desc[UR8][R2.64+0x10], R8 ;  /* 0x0000100802007986 */ /* 0x000fe8000c101b08 */
[----:B------:R-:W-:Y:S04]  /*0430*/  STG.E.64 desc[UR8][R2.64+0x18], R10 ;  /* 0x0000180a02007986 */ /* 0x000fe8000c101b08 */
[----:B------:R-:W-:Y:S04]  /*0440*/  STG.E.64 desc[UR8][R2.64+0x28], R12 ;  /* 0x0000280c02007986 */ /* 0x000fe8000c101b08 */
[----:B------:R-:W-:Y:S01]  /*0450*/  STG.E desc[UR8][R2.64+0x20], R23 ;  /* 0x0000201702007986 */ /* 0x000fe2000c101908 */
[----:B------:R-:W-:Y:S05]  /*0460*/  EXIT ;  /* 0x000000000000794d */ /* 0x000fea0003800000 */
.L_x_37:
        /* <DEDUP_REMOVED lines=9> */
.L_x_51:


//--------------------- .text._Z15setup_randomizeP17curandStateXORWOW --------------------------
	.section	.text._Z15setup_randomizeP17curandStateXORWOW,"ax",@progbits
	.align	128
        .global         _Z15setup_randomizeP17curandStateXORWOW
        .type           _Z15setup_randomizeP17curandStateXORWOW,@function
        .size           _Z15setup_randomizeP17curandStateXORWOW,(.L_x_52 - _Z15setup_randomizeP17curandStateXORWOW)
        .other          _Z15setup_randomizeP17curandStateXORWOW,@"STO_CUDA_ENTRY STV_DEFAULT"
_Z15setup_randomizeP17curandStateXORWOW:
.text._Z15setup_randomizeP17curandStateXORWOW:
[----:B------:R-:W-:Y:S01]  /*0000*/  LDC R1, c[0x0][0x37c] ;  /* 0x0000df00ff017b82 */ /* 0x000fe20000000800 */
[----:B------:R-:W0:Y:S07]  /*0010*/  S2R R0, SR_CTAID.X ;  /* 0x0000000000007919 */ /* 0x000e2e0000002500 */
[----:B------:R-:W1:Y:S01]  /*0020*/  LDC.64 R6, c[0x0][0x380] ;  /* 0x0000e000ff067b82 */ /* 0x000e620000000a00 */
[----:B------:R-:W0:Y:S01]  /*0030*/  LDCU UR6, c[0x0][0x360] ;  /* 0x00006c00ff0677ac */ /* 0x000e220008000800 */
[----:B------:R-:W-:Y:S01]  /*0040*/  IMAD.MOV.U32 R2, RZ, RZ, 0x3198c20f ;  /* 0x3198c20fff027424 */ /* 0x000fe200078e00ff */
[----:B------:R-:W0:Y:S01]  /*0050*/  S2R R3, SR_TID.X ;  /* 0x0000000000037919 */ /* 0x000e220000002100 */
[----:B------:R-:W-:Y:S01]  /*0060*/  IMAD.MOV.U32 R4, RZ, RZ, 0x423bb012 ;  /* 0x423bb012ff047424 */ /* 0x000fe200078e00ff */
[----:B------:R-:W2:Y:S01]  /*0070*/  LDCU.64 UR4, c[0x0][0x358] ;  /* 0x00006b00ff0477ac */ /* 0x000ea20008000a00 */
[----:B------:R-:W-:Y:S01]  /*0080*/  IMAD.MOV.U32 R5, RZ, RZ, -0x75bd8fc ;  /* 0xf8a42704ff057424 */ /* 0x000fe200078e00ff */
[----:B------:R-:W-:Y:S01]  /*0090*/  BSSY.RECONVERGENT B0, `(.L_x_38) ;  /* 0x00000da000007945 */ /* 0x000fe20003800200 */
[----:B------:R-:W-:-:S02]  /*00a0*/  IMAD.MOV.U32 R8, RZ, RZ, -0x23270784 ;  /* 0xdcd8f87cff087424 */ /* 0x000fc400078e00ff */
[----:B------:R-:W-:Y:S02]  /*00b0*/  IMAD.MOV.U32 R9, RZ, RZ, 0x57fa2510 ;  /* 0x57fa2510ff097424 */ /* 0x000fe400078e00ff */
[----:B0-----:R-:W-:Y:S02]  /*00c0*/  IMAD R0, R0, UR6, R3 ;  /* 0x0000000600007c24 */ /* 0x001fe4000f8e0203 */
[----:B------:R-:W-:Y:S02]  /*00d0*/  IMAD.MOV.U32 R3, RZ, RZ, 0x5efdb30c ;  /* 0x5efdb30cff037424 */ /* 0x000fe400078e00ff */
[C---:B-1----:R-:W-:Y:S01]  /*00e0*/  IMAD.WIDE.U32 R6, R0.reuse, 0x30, R6 ;  /* 0x0000003000067825 */ /* 0x042fe200078e0006 */
[----:B------:R-:W-:-:S04]  /*00f0*/  ISETP.NE.AND P0, PT, R0, RZ, PT ;  /* 0x000000ff0000720c */ /* 0x000fc80003f05270 */
[----:B--2---:R0:W-:Y:S04]  /*0100*/  STG.E.64 desc[UR4][R6.64], R2 ;  /* 0x0000000206007986 */ /* 0x0041e8000c101b04 */
[----:B------:R0:W-:Y:S04]  /*0110*/  STG.E.64 desc[UR4][R6.64+0x8], R4 ;  /* 0x0000080406007986 */ /* 0x0001e8000c101b04 */
[----:B------:R0:W-:Y:S01]  /*0120*/  STG.E.64 desc[UR4][R6.64+0x10], R8 ;  /* 0x0000100806007986 */ /* 0x0001e2000c101b04 */
[----:B------:R-:W-:Y:S05]  /*0130*/  @!P0 BRA `(.L_x_39) ;  /* 0x0000000c003c8947 */ /* 0x000fea0003800000 */
[----:B------:R-:W-:-:S07]  /*0140*/  CS2R R12, SRZ ;  /* 0x00000000000c7805 */ /* 0x000fce000001ff00 */
.L_x_45:
[----:B0-----:R-:W-:Y:S01]  /*0150*/  LOP3.LUT R2, R0, 0x3, RZ, 0xc0, !PT ;  /* 0x0000000300027812 */ /* 0x001fe200078ec0ff */
[----:B------:R-:W-:Y:S03]  /*0160*/  BSSY.RECONVERGENT B1, `(.L_x_40) ;  /* 0x00000c6000017945 */ /* 0x000fe60003800200 */
[----:B------:R-:W-:-:S04]  /*0170*/  ISETP.NE.U32.AND P0, PT, R2, RZ, PT ;  /* 0x000000ff0200720c */ /* 0x000fc80003f05070 */
[----:B------:R-:W-:-:S13]  /*0180*/  ISETP.NE.AND.EX P0, PT, RZ, RZ, PT, P0 ;  /* 0x000000ffff00720c */ /* 0x000fda0003f05300 */
[----:B------:R-:W-:Y:S05]  /*0190*/  @!P0 BRA `(.L_x_41) ;  /* 0x0000000c00088947 */ /* 0x000fea0003800000 */
[----:B------:R-:W0:Y:S01]  /*01a0*/  LDC.64 R8, c[0x4][RZ] ;  /* 0x01000000ff087b82 */ /* 0x000e220000000a00 */
[----:B------:R-:W-:Y:S02]  /*01b0*/  IMAD.MOV.U32 R14, RZ, RZ, RZ ;  /* 0x000000ffff0e7224 */ /* 0x000fe400078e00ff */
[----:B0-----:R-:W-:-:S07]  /*01c0*/  IMAD.WIDE.U32 R8, R12, 0xc80, R8 ;  /* 0x00000c800c087825 */ /* 0x001fce00078e0008 */
.L_x_44:
[----:B0-----:R-:W-:Y:S01]  /*01d0*/  IMAD.MOV.U32 R15, RZ, RZ, RZ ;  /* 0x000000ffff0f7224 */ /* 0x001fe200078e00ff */
[----:B------:R-:W-:Y:S01]  /*01e0*/  CS2R R2, SRZ ;  /* 0x0000000000027805 */ /* 0x000fe2000001ff00 */
[----:B------:R-:W-:Y:S01]  /*01f0*/  IMAD.MOV.U32 R17, RZ, RZ, RZ ;  /* 0x000000ffff117224 */ /* 0x000fe200078e00ff */
[----:B------:R-:W-:-:S07]  /*0200*/  CS2R R4, SRZ ;  /* 0x0000000000047805 */ /* 0x000fce000001ff00 */
.L_x_43:
[----:B------:R-:W-:-:S05]  /*0210*/  IMAD.WIDE.U32 R10, R17, 0x4, R6 ;  /* 0x00000004110a7825 */ /* 0x000fca00078e0006 */
[----:B------:R0:W5:Y:S01]  /*0220*/  LDG.E R16, desc[UR4][R10.64+0x4] ;  /* 0x000004040a107981 */ /* 0x000162000c1e1900 */
[----:B------:R-:W-:-:S07]  /*0230*/  IMAD.MOV.U32 R19, RZ, RZ, RZ ;  /* 0x000000ffff137224 */ /* 0x000fce00078e00ff */
.L_x_42:
[----:B-----5:R-:W-:Y:S01]  /*0240*/  SHF.R.U32.HI R24, RZ, R19, R16 ;  /* 0x00000013ff187219 */ /* 0x020fe20000011610 */
[----:B0-----:R-:W-:-:S03]  /*0250*/  IMAD.SHL.U32 R10, R17, 0x20, RZ ;  /* 0x00000020110a7824 */ /* 0x001fc600078e00ff */
[----:B------:R-:W-:Y:S01]  /*0260*/  LOP3.LUT R11, R24, 0x1, RZ, 0xc0, !PT ;  /* 0x00000001180b7812 */ /* 0x000fe200078ec0ff */
[----:B------:R-:W-:-:S03]  /*0270*/  IMAD.IADD R10, R10, 0x1, R19 ;  /* 0x000000010a0a7824 */ /* 0x000fc600078e0213 */
[----:B------:R-:W-:Y:S01]  /*0280*/  ISETP.NE.U32.AND P0, PT, R11, 0x1, PT ;  /* 0x000000010b00780c */ /* 0x000fe20003f05070 */
[----:B------:R-:W-:-:S03]  /*0290*/  IMAD R11, R10, 0x5, RZ ;  /* 0x000000050a0b7824 */ /* 0x000fc600078e02ff */
[----:B------:R-:W-:Y:S01]  /*02a0*/  R2P PR, R24, 0x7e ;  /* 0x0000007e18007804 */ /* 0x000fe20000000000 */
[----:B------:R-:W-:-:S08]  /*02b0*/  IMAD.WIDE.U32 R10, R11, 0x4, R8 ;  /* 0x000000040b0a7825 */ /* 0x000fd000078e0008 */
[----:B------:R-:W2:Y:S04]  /*02c0*/  @!P0 LDG.E R18, desc[UR4][R10.64] ;  /* 0x000000040a128981 */ /* 0x000ea8000c1e1900 */
[----:B------:R-:W3:Y:S04]  /*02d0*/  @!P0 LDG.E R20, desc[UR4][R10.64+0x10] ;  /* 0x000010040a148981 */ /* 0x000ee8000c1e1900 */
[----:B------:R-:W4:Y:S04]  /*02e0*/  @P1 LDG.E R22, desc[UR4][R10.64+0x14] ;  /* 0x000014040a161981 */ /* 0x000f28000c1e1900 */
[----:B------:R-:W4:Y:S04]  /*02f0*/  @P2 LDG.E R26, desc[UR4][R10.64+0x28] ;  /* 0x000028040a1a2981 */ /* 0x000f28000c1e1900 */
[----:B------:R-:W4:Y:S04]  /*0300*/  @!P0 LDG.E R21, desc[UR4][R10.64+0x4] ;  /* 0x000004040a158981 */ /* 0x000f28000c1e1900 */
[----:B------:R-:W4:Y:S04]  /*0310*/  @!P0 LDG.E R23, desc[UR4][R10.64+0xc] ;  /* 0x00000c040a178981 */ /* 0x000f28000c1e1900 */
[----:B------:R-:W4:Y:S04]  /*0320*/  @P1 LDG.E R25, desc[UR4][R10.64+0x18] ;  /* 0x000018040a191981 */ /* 0x000f28000c1e1900 */
[----:B------:R-:W4:Y:S04]  /*0330*/  @P3 LDG.E R28, desc[UR4][R10.64+0x3c] ;  /* 0x00003c040a1c3981 */ /* 0x000f28000c1e1900 */
[----:B------:R-:W4:Y:S01]  /*0340*/  @P6 LDG.E R27, desc[UR4][R10.64+0x7c] ;  /* 0x00007c040a1b6981 */ /* 0x000f22000c1e1900 */
[----:B--2---:R-:W-:-:S03]  /*0350*/  @!P0 LOP3.LUT R15, R15, R18, RZ, 0x3c, !PT ;  /* 0x000000120f0f8212 */ /* 0x004fc600078e3cff */
[----:B------:R-:W2:Y:S01]  /*0360*/  @!P0 LDG.E R18, desc[UR4][R10.64+0x8] ;  /* 0x000008040a128981 */ /* 0x000ea2000c1e1900 */
[----:B---3--:R-:W-:-:S03]  /*0370*/  @!P0 LOP3.LUT R3, R3, R20, RZ, 0x3c, !PT ;  /* 0x0000001403038212 */ /* 0x008fc600078e3cff */
[----:B------:R-:W3:Y:S01]  /*0380*/  @P1 LDG.E R20, desc[UR4][R10.64+0x24] ;  /* 0x000024040a141981 */ /* 0x000ee2000c1e1900 */
[----:B----4-:R-:W-:-:S03]  /*0390*/  @P1 LOP3.LUT R15, R15, R22, RZ, 0x3c, !PT ;  /* 0x000000160f0f1212 */ /* 0x010fc600078e3cff */
[----:B------:R-:W4:Y:S01]  /*03a0*/  @P2 LDG.E R22, desc[UR4][R10.64+0x38] ;  /* 0x000038040a162981 */ /* 0x000f22000c1e1900 */
[----:B------:R-:W-:-:S03]  /*03b0*/  @P2 LOP3.LUT R15, R15, R26, RZ, 0x3c, !PT ;  /* 0x0000001a0f0f2212 */ /* 0x000fc600078e3cff */
[----:B------:R-:W4:Y:S01]  /*03c0*/  @P4 LDG.E R26, desc[UR4][R10.64+0x50] ;  /* 0x000050040a1a4981 */ /* 0x000f22000c1e1900 */
[----:B------:R-:W-:-:S03]  /*03d0*/  @!P0 LOP3.LUT R4, R4, R21, RZ, 0x3c, !PT ;  /* 0x0000001504048212 */ /* 0x000fc600078e3cff */
[----:B------:R-:W4:Y:S01]  /*03e0*/  @P1 LDG.E R21, desc[UR4][R10.64+0x20] ;  /* 0x000020040a151981 */ /* 0x000f22000c1e1900 */
[----:B------:R-:W-:-:S03]  /*03f0*/  @!P0 LOP3.LUT R2, R2, R23, RZ, 0x3c, !PT ;  /* 0x0000001702028212 */ /* 0x000fc600078e3cff */
[----:B------:R-:W4:Y:S01]  /*0400*/  @P2 LDG.E R23, desc[UR4][R10.64+0x2c] ;  /* 0x00002c040a172981 */ /* 0x000f22000c1e1900 */
[----:B------:R-:W-:-:S03]  /*0410*/  @P1 LOP3.LUT R4, R4, R25, RZ, 0x3c, !PT ;  /* 0x0000001904041212 */ /* 0x000fc600078e3cff */
[----:B------:R-:W4:Y:S01]  /*0420*/  @P2 LDG.E R25, desc[UR4][R10.64+0x34] ;  /* 0x000034040a192981 */ /* 0x000f22000c1e1900 */
[----:B--2---:R-:W-:-:S03]  /*0430*/  @!P0 LOP3.LUT R5, R5, R18, RZ, 0x3c, !PT ;  /* 0x0000001205058212 */ /* 0x004fc600078e3cff */
[----:B------:R-:W2:Y:S01]  /*0440*/  @P1 LDG.E R18, desc[UR4][R10.64+0x1c] ;  /* 0x00001c040a121981 */ /* 0x000ea2000c1e1900 */
[----:B---3--:R-:W-:-:S03]  /*0450*/  @P1 LOP3.LUT R3, R3, R20, RZ, 0x3c, !PT ;  /* 0x0000001403031212 */ /* 0x008fc600078e3cff */
[----:B------:R-:W3:Y:S01]  /*0460*/  @P2 LDG.E R20, desc[UR4][R10.64+0x30] ;  /* 0x000030040a142981 */ /* 0x000ee2000c1e1900 */
[----:B----4-:R-:W-:-:S03]  /*0470*/  @P2 LOP3.LUT R3, R3, R22, RZ, 0x3c, !PT ;  /* 0x0000001603032212 */ /* 0x010fc600078e3cff */
[----:B------:R-:W4:Y:S01]  /*0480*/  @P3 LDG.E R22, desc[UR4][R10.64+0x4c] ;  /* 0x00004c040a163981 */ /* 0x000f22000c1e1900 */
[----:B------:R-:W-:-:S04]  /*0490*/  @P3 LOP3.LUT R15, R15, R28, RZ, 0x3c, !PT ;  /* 0x0000001c0f0f3212 */ /* 0x000fc800078e3cff */
[----:B------:R-:W-:Y:S02]  /*04a0*/  @P4 LOP3.LUT R15, R15, R26, RZ, 0x3c, !PT ;  /* 0x0000001a0f0f4212 */ /* 0x000fe400078e3cff */
[----:B------:R-:W-:Y:S01]  /*04b0*/  @P1 LOP3.LUT R2, R2, R21, RZ, 0x3c, !PT ;  /* 0x0000001502021212 */ /* 0x000fe200078e3cff */
[----:B------:R-:W4:Y:S04]  /*04c0*/  @P5 LDG.E R26, desc[UR4][R10.64+0x64] ;  /* 0x000064040a1a5981 */ /* 0x000f28000c1e1900 */
[----:B------:R-:W4:Y:S01]  /*04d0*/  @P3 LDG.E R21, desc[UR4][R10.64+0x40] ;  /* 0x000040040a153981 */ /* 0x000f22000c1e1900 */
[----:B------:R-:W-:Y:S02]  /*04e0*/  @P2 LOP3.LUT R4, R4, R23, RZ, 0x3c, !PT ;  /* 0x0000001704042212 */ /* 0x000fe400078e3cff */
[----:B------:R-:W-:Y:S01]  /*04f0*/  @P2 LOP3.LUT R2, R2, R25, RZ, 0x3c, !PT ;  /* 0x0000001902022212 */ /* 0x000fe200078e3cff */
[----:B------:R-:W4:Y:S04]  /*0500*/  @P3 LDG.E R23, desc[UR4][R10.64+0x48] ;  /* 0x000048040a173981 */ /* 0x000f28000c1e1900 */
[----:B------:R-:W4:Y:S01]  /*0510*/  @P4 LDG.E R25, desc[UR4][R10.64+0x54] ;  /* 0x000054040a194981 */ /* 0x000f22000c1e1900 */
[----:B--2---:R-:W-:-:S03]  /*0520*/  @P1 LOP3.LUT R5, R5, R18, RZ, 0x3c, !PT ;  /* 0x0000001205051212 */ /* 0x004fc600078e3cff */
[----:B------:R-:W2:Y:S01]  /*0530*/  @P3 LDG.E R18, desc[UR4][R10.64+0x44] ;  /* 0x000044040a123981 */ /* 0x000ea2000c1e1900 */
[----:B---3--:R-:W-:-:S03]  /*0540*/  @P2 LOP3.LUT R5, R5, R20, RZ, 0x3c, !PT ;  /* 0x0000001405052212 */ /* 0x008fc600078e3cff */
[----:B------:R-:W3:Y:S01]  /*0550*/  @P4 LDG.E R20, desc[UR4][R10.64+0x58] ;  /* 0x000058040a144981 */ /* 0x000ee2000c1e1900 */
[----:B----4-:R-:W-:-:S03]  /*0560*/  @P3 LOP3.LUT R3, R3, R22, RZ, 0x3c, !PT ;  /* 0x0000001603033212 */ /* 0x010fc600078e3cff */
[----:B------:R-:W4:Y:S01]  /*0570*/  @P4 LDG.E R22, desc[UR4][R10.64+0x60] ;  /* 0x000060040a164981 */ /* 0x000f22000c1e1900 */
[----:B------:R-:W-:Y:S02]  /*0580*/  LOP3.LUT P0, RZ, R24, 0x80, RZ, 0xc0, !PT ;  /* 0x0000008018ff7812 */ /* 0x000fe4000780c0ff */
[----:B------:R-:W-:Y:S02]  /*0590*/  @P5 LOP3.LUT R15, R15, R26, RZ, 0x3c, !PT ;  /* 0x0000001a0f0f5212 */ /* 0x000fe400078e3cff */
[----:B------:R-:W4:Y:S01]  /*05a0*/  @P6 LDG.E R26, desc[UR4][R10.64+0x78] ;  /* 0x000078040a1a6981 */ /* 0x000f22000c1e1900 */
[----:B------:R-:W-:-:S03]  /*05b0*/  @P3 LOP3.LUT R4, R4, R21, RZ, 0x3c, !PT ;  /* 0x0000001504043212 */ /* 0x000fc600078e3cff */
[----:B------:R-:W4:Y:S01]  /*05c0*/  @P4 LDG.E R21, desc[UR4][R10.64+0x5c] ;  /* 0x00005c040a154981 */ /* 0x000f22000c1e1900 */
[----:B------:R-:W-:-:S03]  /*05d0*/  @P3 LOP3.LUT R2, R2, R23, RZ, 0x3c, !PT ;  /* 0x0000001702023212 */ /* 0x000fc600078e3cff */
[----:B------:R-:W4:Y:S01]  /*05e0*/  @P5 LDG.E R23, desc[UR4][R10.64+0x68] ;  /* 0x000068040a175981 */ /* 0x000f22000c1e1900 */
[----:B------:R-:W-:-:S03]  /*05f0*/  @P4 LOP3.LUT R4, R4, R25, RZ, 0x3c, !PT ;  /* 0x0000001904044212 */ /* 0x000fc600078e3cff */
[----:B------:R-:W4:Y:S01]  /*0600*/  @P5 LDG.E R25, desc[UR4][R10.64+0x70] ;  /* 0x000070040a195981 */ /* 0x000f22000c1e1900 */
[----:B--2---:R-:W-:-:S03]  /*0610*/  @P3 LOP3.LUT R5, R5, R18, RZ, 0x3c, !PT ;  /* 0x0000001205053212 */ /* 0x004fc600078e3cff */
[----:B------:R-:W2:Y:S01]  /*0620*/  @P5 LDG.E R18, desc[UR4][R10.64+0x6c] ;  /* 0x00006c040a125981 */ /* 0x000ea2000c1e1900 */
[----:B---3--:R-:W-:-:S03]  /*0630*/  @P4 LOP3.LUT R5, R5, R20, RZ, 0x3c, !PT ;  /* 0x0000001405054212 */ /* 0x008fc600078e3cff */
[----:B------:R-:W3:Y:S01]  /*0640*/  @P5 LDG.E R20, desc[UR4][R10.64+0x74] ;  /* 0x000074040a145981 */ /* 0x000ee2000c1e1900 */
[----:B----4-:R-:W-:-:S03]  /*0650*/  @P4 LOP3.LUT R3, R3, R22, RZ, 0x3c, !PT ;  /* 0x0000001603034212 */ /* 0x010fc600078e3cff */
[----:B------:R-:W4:Y:S01]  /*0660*/  @P0 LDG.E R22, desc[UR4][R10.64+0x8c] ;  /* 0x00008c040a160981 */ /* 0x000f22000c1e1900 */
[----:B------:R-:W-:-:S03]  /*0670*/  @P6 LOP3.LUT R15, R15, R26, RZ, 0x3c, !PT ;  /* 0x0000001a0f0f6212 */ /* 0x000fc600078e3cff */
        /* <DEDUP_REMOVED lines=13> */
[----:B------:R-:W-:Y:S02]  /*0750*/  @P6 LOP3.LUT R4, R4, R27, RZ, 0x3c, !PT ;  /* 0x0000001b04046212 */ /* 0x000fe400078e3cff */
[----:B------:R-:W-:Y:S02]  /*0760*/  @P6 LOP3.LUT R2, R2, R21, RZ, 0x3c, !PT ;  /* 0x0000001502026212 */ /* 0x000fe400078e3cff */
[----:B------:R-:W-:Y:S02]  /*0770*/  @P0 LOP3.LUT R4, R4, R23, RZ, 0x3c, !PT ;  /* 0x0000001704040212 */ /* 0x000fe400078e3cff */
[----:B------:R-:W-:Y:S02]  /*0780*/  @P0 LOP3.LUT R2, R2, R25, RZ, 0x3c, !PT ;  /* 0x0000001902020212 */ /* 0x000fe400078e3cff */
[----:B--2---:R-:W-:Y:S02]  /*0790*/  @P6 LOP3.LUT R5, R5, R18, RZ, 0x3c, !PT ;  /* 0x0000001205056212 */ /* 0x004fe400078e3cff */
[----:B---3--:R-:W-:-:S02]  /*07a0*/  @P6 LOP3.LUT R3, R3, R20, RZ, 0x3c, !PT ;  /* 0x0000001403036212 */ /* 0x008fc400078e3cff */
[----:B----4-:R-:W-:Y:S02]  /*07b0*/  @P0 LOP3.LUT R5, R5, R22, RZ, 0x3c, !PT ;  /* 0x0000001605050212 */ /* 0x010fe400078e3cff */
[----:B------:R-:W-:Y:S02]  /*07c0*/  @P0 LOP3.LUT R3, R3, R26, RZ, 0x3c, !PT ;  /* 0x0000001a03030212 */ /* 0x000fe400078e3cff */
[----:B------:R-:W-:-:S13]  /*07d0*/  R2P PR, R24.B1, 0x7f ;  /* 0x0000007f18007804 */ /* 0x000fda0000001000 */
[----:B------:R-:W2:Y:S04]  /*07e0*/  @P0 LDG.E R18, desc[UR4][R10.64+0xa0] ;  /* 0x0000a0040a120981 */ /* 0x000ea8000c1e1900 */
[----:B------:R-:W3:Y:S04]  /*07f0*/  @P1 LDG.E R22, desc[UR4][R10.64+0xb4] ;  /* 0x0000b4040a161981 */ /* 0x000ee8000c1e1900 */
[----:B------:R-:W4:Y:S04]  /*0800*/  @P2 LDG.E R26, desc[UR4][R10.64+0xc8] ;  /* 0x0000c8040a1a2981 */ /* 0x000f28000c1e1900 */
[----:B------:R-:W4:Y:S04]  /*0810*/  @P3 LDG.E R28, desc[UR4][R10.64+0xdc] ;  /* 0x0000dc040a1c3981 */ /* 0x000f28000c1e1900 */
[----:B------:R-:W4:Y:S04]  /*0820*/  @P0 LDG.E R23, desc[UR4][R10.64+0xa4] ;  /* 0x0000a4040a170981 */ /* 0x000f28000c1e1900 */
[----:B------:R-:W4:Y:S04]  /*0830*/  @P0 LDG.E R20, desc[UR4][R10.64+0xa8] ;  /* 0x0000a8040a140981 */ /* 0x000f28000c1e1900 */
[----:B------:R-:W4:Y:S04]  /*0840*/  @P4 LDG.E R25, desc[UR4][R10.64+0xf0] ;  /* 0x0000f0040a194981 */ /* 0x000f28000c1e1900 */
        /* <DEDUP_REMOVED lines=21> */
[----:B------:R-:W-:Y:S02]  /*09a0*/  LOP3.LUT P0, RZ, R24, 0x8000, RZ, 0xc0, !PT ;  /* 0x0000800018ff7812 */ /* 0x000fe4000780c0ff */
[----:B----4-:R-:W-:Y:S01]  /*09b0*/  @P5 LOP3.LUT R15, R15, R26, RZ, 0x3c, !PT ;  /* 0x0000001a0f0f5212 */ /* 0x010fe200078e3cff */
[----:B------:R-:W4:Y:S04]  /*09c0*/  @P3 LDG.E R24, desc[UR4][R10.64+0xe4] ;  /* 0x0000e4040a183981 */ /* 0x000f28000c1e1900 */
[----:B------:R-:W2:Y:S01]  /*09d0*/  @P6 LDG.E R26, desc[UR4][R10.64+0x118] ;  /* 0x000118040a1a6981 */ /* 0x000ea2000c1e1900 */
        /* <DEDUP_REMOVED lines=8> */
[----:B---3--:R-:W-:-:S03]  /*0a60*/  @P2 LOP3.LUT R3, R3, R22, RZ, 0x3c, !PT ;  /* 0x0000001603032212 */ /* 0x008fc600078e3cff */
[----:B------:R-:W3:Y:S01]  /*0a70*/  @P4 LDG.E R22, desc[UR4][R10.64+0x100] ;  /* 0x000100040a164981 */ /* 0x000ee2000c1e1900 */
[----:B--2---:R-:W-:-:S03]  /*0a80*/  @P6 LOP3.LUT R15, R15, R26, RZ, 0x3c, !PT ;  /* 0x0000001a0f0f6212 */ /* 0x004fc600078e3cff */
[----:B------:R-:W2:Y:S01]  /*0a90*/  @P0 LDG.E R26, desc[UR4][R10.64+0x12c] ;  /* 0x00012c040a1a0981 */ /* 0x000ea2000c1e1900 */
[----:B----4-:R-:W-:-:S03]  /*0aa0*/  @P2 LOP3.LUT R2, R2, R23, RZ, 0x3c, !PT ;  /* 0x0000001702022212 */ /* 0x010fc600078e3cff */
[----:B------:R-:W4:Y:S01]  /*0ab0*/  @P4 LDG.E R23, desc[UR4][R10.64+0xfc] ;  /* 0x0000fc040a174981 */ /* 0x000f22000c1e1900 */
[----:B------:R-:W-:-:S03]  /*0ac0*/  @P2 LOP3.LUT R5, R5, R20, RZ, 0x3c, !PT ;  /* 0x0000001405052212 */ /* 0x000fc600078e3cff */
[----:B------:R-:W4:Y:S01]  /*0ad0*/  @P4 LDG.E R20, desc[UR4][R10.64+0xf8] ;  /* 0x0000f8040a144981 */ /* 0x000f22000c1e1900 */
[----:B------:R-:W-:Y:S02]  /*0ae0*/  @P3 LOP3.LUT R2, R2, R27, RZ, 0x3c, !PT ;  /* 0x0000001b02023212 */ /* 0x000fe400078e3cff */
[----:B------:R-:W-:Y:S01]  /*0af0*/  @P3 LOP3.LUT R4, R4, R25, RZ, 0x3c, !PT ;  /* 0x0000001904043212 */ /* 0x000fe200078e3cff */
[----:B------:R-:W4:Y:S01]  /*0b00*/  @P5 LDG.E R27, desc[UR4][R10.64+0x110] ;  /* 0x000110040a1b5981 */ /* 0x000f22000c1e1900 */
[----:B------:R-:W-:-:S03]  /*0b10*/  @P3 LOP3.LUT R5, R5, R24, RZ, 0x3c, !PT ;  /* 0x0000001805053212 */ /* 0x000fc600078e3cff */
[----:B------:R-:W4:Y:S04]  /*0b20*/  @P5 LDG.E R25, desc[UR4][R10.64+0x108] ;  /* 0x000108040a195981 */ /* 0x000f28000c1e1900 */
        /* <DEDUP_REMOVED lines=19> */
[----:B------:R-:W-:-:S05]  /*0c60*/  VIADD R19, R19, 0x10 ;  /* 0x0000001013137836 */ /* 0x000fca0000000000 */
[----:B------:R-:W-:Y:S02]  /*0c70*/  ISETP.NE.AND P1, PT, R19, 0x20, PT ;  /* 0x000000201300780c */ /* 0x000fe40003f25270 */
[----:B------:R-:W-:Y:S02]  /*0c80*/  @P5 LOP3.LUT R3, R3, R18, RZ, 0x3c, !PT ;  /* 0x0000001203035212 */ /* 0x000fe400078e3cff */
[----:B------:R-:W-:Y:S02]  /*0c90*/  @P6 LOP3.LUT R4, R4, R21, RZ, 0x3c, !PT ;  /* 0x0000001504046212 */ /* 0x000fe400078e3cff */
[----:B---3--:R-:W-:-:S04]  /*0ca0*/  @P6 LOP3.LUT R3, R3, R22, RZ, 0x3c, !PT ;  /* 0x0000001603036212 */ /* 0x008fc800078e3cff */
[----:B--2---:R-:W-:Y:S02]  /*0cb0*/  @P0 LOP3.LUT R3, R3, R26, RZ, 0x3c, !PT ;  /* 0x0000001a03030212 */ /* 0x004fe400078e3cff */
[----:B----4-:R-:W-:Y:S02]  /*0cc0*/  @P6 LOP3.LUT R2, R2, R23, RZ, 0x3c, !PT ;  /* 0x0000001702026212 */ /* 0x010fe400078e3cff */
[----:B------:R-:W-:Y:S02]  /*0cd0*/  @P6 LOP3.LUT R5, R5, R20, RZ, 0x3c, !PT ;  /* 0x0000001405056212 */ /* 0x000fe400078e3cff */
[----:B------:R-:W-:Y:S02]  /*0ce0*/  @P0 LOP3.LUT R2, R2, R27, RZ, 0x3c, !PT ;  /* 0x0000001b02020212 */ /* 0x000fe400078e3cff */
[----:B------:R-:W-:Y:S02]  /*0cf0*/  @P0 LOP3.LUT R4, R4, R25, RZ, 0x3c, !PT ;  /* 0x0000001904040212 */ /* 0x000fe400078e3cff */
[----:B------:R-:W-:Y:S01]  /*0d00*/  @P0 LOP3.LUT R5, R5, R24, RZ, 0x3c, !PT ;  /* 0x0000001805050212 */ /* 0x000fe200078e3cff */
[----:B------:R-:W-:Y:S06]  /*0d10*/  @P1 BRA `(.L_x_42) ;  /* 0xfffffff400481947 */ /* 0x000fec000383ffff */
[----:B------:R-:W-:-:S05]  /*0d20*/  VIADD R17, R17, 0x1 ;  /* 0x0000000111117836 */ /* 0x000fca0000000000 */
[----:B------:R-:W-:-:S13]  /*0d30*/  ISETP.NE.AND P0, PT, R17, 0x5, PT ;  /* 0x000000051100780c */ /* 0x000fda0003f05270 */
[----:B------:R-:W-:Y:S05]  /*0d40*/  @P0 BRA `(.L_x_43) ;  /* 0xfffffff400300947 */ /* 0x000fea000383ffff */
[----:B------:R0:W-:Y:S01]  /*0d50*/  STG.E.64 desc[UR4][R6.64+0x8], R4 ;  /* 0x0000080406007986 */ /* 0x0001e2000c101b04 */
[----:B------:R-:W-:Y:S01]  /*0d60*/  VIADD R14, R14, 0x1 ;  /* 0x000000010e0e7836 */ /* 0x000fe20000000000 */
[----:B------:R-:W-:Y:S02]  /*0d70*/  LOP3.LUT R11, R0, 0x3, RZ, 0xc0, !PT ;  /* 0x00000003000b7812 */ /* 0x000fe400078ec0ff */
[----:B------:R0:W-:Y:S02]  /*0d80*/  STG.E.64 desc[UR4][R6.64+0x10], R2 ;  /* 0x0000100206007986 */ /* 0x0001e4000c101b04 */
[----:B------:R-:W-:Y:S02]  /*0d90*/  ISETP.GE.U32.AND P0, PT, R14, R11, PT ;  /* 0x0000000b0e00720c */ /* 0x000fe40003f06070 */
[----:B------:R0:W-:Y:S11]  /*0da0*/  STG.E desc[UR4][R6.64+0x4], R15 ;  /* 0x0000040f06007986 */ /* 0x0001f6000c101904 */
[----:B------:R-:W-:Y:S05]  /*0db0*/  @!P0 BRA `(.L_x_44) ;  /* 0xfffffff400048947 */ /* 0x000fea000383ffff */
.L_x_41:
[----:B------:R-:W-:Y:S05]  /*0dc0*/  BSYNC.RECONVERGENT B1 ;  /* 0x0000000000017941 */ /* 0x000fea0003800200 */
.L_x_40:
[----:B------:R-:W-:Y:S01]  /*0dd0*/  ISETP.GT.U32.AND P0, PT, R0, 0x3, PT ;  /* 0x000000030000780c */ /* 0x000fe20003f04070 */
[----:B------:R-:W-:Y:S01]  /*0de0*/  VIADD R12, R12, 0x1 ;  /* 0x000000010c0c7836 */ /* 0x000fe20000000000 */
[--C-:B------:R-:W-:Y:S02]  /*0df0*/  SHF.R.U64 R0, R0, 0x2, R13.reuse ;  /* 0x0000000200007819 */ /* 0x100fe4000000120d */
[----:B------:R-:W-:Y:S02]  /*0e00*/  ISETP.GT.U32.AND.EX P0, PT, R13, RZ, PT, P0 ;  /* 0x000000ff0d00720c */ /* 0x000fe40003f04100 */
[----:B------:R-:W-:-:S11]  /*0e10*/  SHF.R.U32.HI R13, RZ, 0x2, R13 ;  /* 0x00000002ff0d7819 */ /* 0x000fd6000001160d */
[----:B------:R-:W-:Y:S05]  /*0e20*/  @P0 BRA `(.L_x_45) ;  /* 0xfffffff000c80947 */ /* 0x000fea000383ffff */
.L_x_39:
[----:B------:R-:W-:Y:S05]  /*0e30*/  BSYNC.RECONVERGENT B0 ;  /* 0x0000000000007941 */ /* 0x000fea0003800200 */
.L_x_38:
[----:B------:R-:W-:Y:S04]  /*0e40*/  STG.E.64 desc[UR4][R6.64+0x18], RZ ;  /* 0x000018ff06007986 */ /* 0x000fe8000c101b04 */
[----:B------:R-:W-:Y:S04]  /*0e50*/  STG.E desc[UR4][R6.64+0x20], RZ ;  /* 0x000020ff06007986 */ /* 0x000fe8000c101904 */
[----:B------:R-:W-:Y:S01]  /*0e60*/  STG.E.64 desc[UR4][R6.64+0x28], RZ ;  /* 0x000028ff06007986 */ /* 0x000fe2000c101b04 */
[----:B------:R-:W-:Y:S05]  /*0e70*/  EXIT ;  /* 0x000000000000794d */ /* 0x000fea0003800000 */
.L_x_46:
        /* <DEDUP_REMOVED lines=16> */
.L_x_52:


//--------------------- .nv.global.init           --------------------------
	.section	.nv.global.init,"aw",@progbits
	.align	8
.nv.global.init:
	.type		m0,@object
	.size		m0,(potential_ptr - m0)
m0:
        /*0000*/ 	.byte	0x00, 0x00, 0x00, 0x00, 0x00, 0x00, 0xf0, 0x3f
	.type		potential_ptr,@object
	.size		potential_ptr,(epsilon - potential_ptr)
potential_ptr:
        /*0008*/ 	.byte	0x08, 0x00, 0x00, 0x00, 0x00, 0x00, 0x00, 0x00
	.type		epsilon,@object
	.size		epsilon,(Delta - epsilon)
epsilon:
        /*0010*/ 	.byte	0x00, 0x00, 0x00, 0x00, 0x00, 0x00, 0xf0, 0x3f
	.type		Delta,@object
	.size		Delta,(mu_sq - Delta)
Delta:
        /*0018*/ 	.byte	0x00, 0x00, 0x00, 0x00, 0x00, 0x00, 0x00, 0x40
	.type		mu_sq,@object
	.size		mu_sq,(mrg32k3aM1SubSeq - mu_sq)
mu_sq:
        /*0020*/ 	.byte	0x00, 0x00, 0x00, 0x00, 0x00, 0x00, 0xf0, 0x3f
	.type		mrg32k3aM1SubSeq,@object
	.size		mrg32k3aM1SubSeq,(mrg32k3aM2SubSeq - mrg32k3aM1SubSeq)
mrg32k3aM1SubSeq:
        /* <DEDUP_REMOVED lines=126> */
	.type		mrg32k3aM2SubSeq,@object
	.size		mrg32k3aM2SubSeq,(mrg32k3aM1 - mrg32k3aM2SubSeq)
mrg32k3aM2SubSeq:
        /* <DEDUP_REMOVED lines=126> */
	.type		mrg32k3aM1,@object
	.size		mrg32k3aM1,(mrg32k3aM1Seq - mrg32k3aM1)
mrg32k3aM1:
        /* <DEDUP_REMOVED lines=144> */
	.type		mrg32k3aM1Seq,@object
	.size		mrg32k3aM1Seq,(mrg32k3aM2 - mrg32k3aM1Seq)
mrg32k3aM1Seq:
        /* <DEDUP_REMOVED lines=144> */
	.type		mrg32k3aM2,@object
	.size		mrg32k3aM2,(mrg32k3aM2Seq - mrg32k3aM2)
mrg32k3aM2:
        /* <DEDUP_REMOVED lines=144> */
	.type		mrg32k3aM2Seq,@object
	.size		mrg32k3aM2Seq,(precalc_xorwow_matrix - mrg32k3aM2Seq)
mrg32k3aM2Seq:
        /* <DEDUP_REMOVED lines=144> */
	.type		precalc_xorwow_matrix,@object
	.size		precalc_xorwow_matrix,(precalc_xorwow_offset_matrix - precalc_xorwow_matrix)
precalc_xorwow_matrix:
        /* <DEDUP_REMOVED lines=6400> */
	.type		precalc_xorwow_offset_matrix,@object
	.size		precalc_xorwow_offset_matrix,(.L_1 - precalc_xorwow_offset_matrix)
precalc_xorwow_offset_matrix:
        /* <DEDUP_REMOVED lines=6400> */
.L_1:


//--------------------- .nv.shared.reserved.0     --------------------------
	.section	.nv.shared.reserved.0,"aw",@nobits
	.weak		__nv_reservedSMEM_offset_0_alias
	.size		__nv_reservedSMEM_offset_0_alias, 0, 64
	.other		__nv_reservedSMEM_offset_0_alias,@"STO_CUDA_RESERVED_SHARED STV_DEFAULT"
__nv_reservedSMEM_offset_0_alias:
	.zero		0
	.zero		64


//--------------------- .nv.global                --------------------------
	.section	.nv.global,"aw",@nobits
	.align	8
.nv.global:
	.type		lambda,@object
	.size		lambda,(a - lambda)
lambda:
	.zero		8
	.type		a,@object
	.size		a,(f_sq - a)
a:
	.zero		8
	.type		f_sq,@object
	.size		f_sq,(.L_10 - f_sq)
f_sq:
	.zero		8
.L_10:


//--------------------- .nv.constant0._Z15metropolis_stepPdP17curandStateXORWOW --------------------------
	.section	.nv.constant0._Z15metropolis_stepPdP17curandStateXORWOW,"a",@progbits
	.sectionflags	@""
	.align	4
.nv.constant0._Z15metropolis_stepPdP17curandStateXORWOW:
	.zero		912


//--------------------- .nv.constant0._Z22randomize_double_arrayPdmddP17curandStateXORWOW --------------------------
	.section	.nv.constant0._Z22randomize_double_arrayPdmddP17curandStateXORWOW,"a",@progbits
	.sectionflags	@""
	.align	4
.nv.constant0._Z22randomize_double_arrayPdmddP17curandStateXORWOW:
	.zero		936


//--------------------- .nv.constant0._Z15setup_randomizeP17curandStateXORWOW --------------------------
	.section	.nv.constant0._Z15setup_randomizeP17curandStateXORWOW,"a",@progbits
	.sectionflags	@""
	.align	4
.nv.constant0._Z15setup_randomizeP17curandStateXORWOW:
	.zero		904


//--------------------- SYMBOLS --------------------------

	.type		.nv.reservedSmem.offset0,@object
	.size		.nv.reservedSmem.offset0,0x4
